//
// Generated by NVIDIA NVVM Compiler
//
// Compiler Build ID: CL-36424714
// Cuda compilation tools, release 13.0, V13.0.88
// Based on NVVM 20.0.0
//

.version 9.0
.target sm_100
.address_size 64

	// .globl	_Z11ray_tracingPdiiP6vectorS1_ddd
.func  (.param .align 16 .b8 func_retval0[16]) __internal_trig_reduction_slowpathd
(
	.param .b64 __internal_trig_reduction_slowpathd_param_0
)
;
.global .align 8 .b8 __cudart_i2opi_d[144] = {8, 93, 141, 31, 177, 95, 251, 107, 234, 146, 82, 138, 247, 57, 7, 61, 123, 241, 229, 235, 199, 186, 39, 117, 45, 234, 95, 158, 102, 63, 70, 79, 183, 9, 203, 39, 207, 126, 54, 109, 31, 109, 10, 90, 139, 17, 47, 239, 15, 152, 5, 222, 255, 151, 248, 31, 59, 40, 249, 189, 139, 95, 132, 156, 244, 57, 83, 131, 57, 214, 145, 57, 65, 126, 95, 180, 38, 112, 156, 233, 132, 68, 187, 46, 245, 53, 130, 232, 62, 167, 41, 177, 28, 235, 29, 254, 28, 146, 209, 9, 234, 46, 73, 6, 224, 210, 77, 66, 58, 110, 36, 183, 97, 197, 187, 222, 171, 99, 81, 254, 65, 144, 67, 60, 153, 149, 98, 219, 192, 221, 52, 245, 209, 87, 39, 252, 41, 21, 68, 78, 110, 131, 249, 162};
.global .align 16 .b8 __cudart_sin_cos_coeffs[128] = {70, 210, 176, 44, 241, 229, 90, 190, 146, 227, 172, 105, 227, 29, 199, 62, 161, 98, 219, 25, 160, 1, 42, 191, 24, 8, 17, 17, 17, 17, 129, 63, 84, 85, 85, 85, 85, 85, 197, 191, 0, 0, 0, 0, 0, 0, 0, 0, 0, 0, 0, 0, 0, 0, 0, 0, 100, 129, 253, 32, 131, 255, 168, 189, 40, 133, 239, 193, 167, 238, 33, 62, 217, 230, 6, 142, 79, 126, 146, 190, 233, 188, 221, 25, 160, 1, 250, 62, 71, 93, 193, 22, 108, 193, 86, 191, 81, 85, 85, 85, 85, 85, 165, 63, 0, 0, 0, 0, 0, 0, 224, 191, 0, 0, 0, 0, 0, 0, 240, 63};

.visible .entry _Z11ray_tracingPdiiP6vectorS1_ddd(
	.param .u64 .ptr .align 1 _Z11ray_tracingPdiiP6vectorS1_ddd_param_0,
	.param .u32 _Z11ray_tracingPdiiP6vectorS1_ddd_param_1,
	.param .u32 _Z11ray_tracingPdiiP6vectorS1_ddd_param_2,
	.param .u64 .ptr .align 1 _Z11ray_tracingPdiiP6vectorS1_ddd_param_3,
	.param .u64 .ptr .align 1 _Z11ray_tracingPdiiP6vectorS1_ddd_param_4,
	.param .f64 _Z11ray_tracingPdiiP6vectorS1_ddd_param_5,
	.param .f64 _Z11ray_tracingPdiiP6vectorS1_ddd_param_6,
	.param .f64 _Z11ray_tracingPdiiP6vectorS1_ddd_param_7
)
{
	.reg .pred 	%p<18>;
	.reg .b32 	%r<37>;
	.reg .b64 	%rd<50>;
	.reg .b64 	%fd<140>;

	ld.param.u32 	%r14, [_Z11ray_tracingPdiiP6vectorS1_ddd_param_1];
	ld.param.u32 	%r15, [_Z11ray_tracingPdiiP6vectorS1_ddd_param_2];
	ld.param.f64 	%fd25, [_Z11ray_tracingPdiiP6vectorS1_ddd_param_5];
	ld.param.f64 	%fd26, [_Z11ray_tracingPdiiP6vectorS1_ddd_param_6];
	ld.param.f64 	%fd27, [_Z11ray_tracingPdiiP6vectorS1_ddd_param_7];
	mov.u32 	%r16, %ctaid.x;
	mov.u32 	%r1, %ntid.x;
	mov.u32 	%r17, %tid.x;
	mad.lo.s32 	%r33, %r16, %r1, %r17;
	setp.ge.s32 	%p1, %r33, %r15;
	@%p1 bra 	$L__BB0_16;
	mul.f64 	%fd1, %fd27, %fd27;
	cvt.rn.f64.s32 	%fd2, %r14;
	add.f64 	%fd3, %fd26, %fd26;
	mov.u32 	%r18, %nctaid.x;
	mul.lo.s32 	%r3, %r1, %r18;
	mov.f64 	%fd28, 0d0000000000000000;
	mov.f64 	%fd29, 0d7FF0000000000000;
	mul.rn.f64 	%fd4, %fd29, %fd28;
	mov.u64 	%rd31, __cudart_sin_cos_coeffs;
$L__BB0_2:
	ld.param.u64 	%rd43, [_Z11ray_tracingPdiiP6vectorS1_ddd_param_4];
	cvta.to.global.u64 	%rd19, %rd43;
	ld.global.f64 	%fd5, [%rd19];
	ld.global.f64 	%fd6, [%rd19+8];
	mul.f64 	%fd30, %fd6, %fd6;
	fma.rn.f64 	%fd31, %fd5, %fd5, %fd30;
	ld.global.f64 	%fd7, [%rd19+16];
	fma.rn.f64 	%fd8, %fd7, %fd7, %fd31;
	setp.eq.s32 	%p2, %r33, 0;
	mov.b64 	%rd49, 0;
	@%p2 bra 	$L__BB0_6;
	mul.lo.s32 	%r19, %r33, 200;
	cvt.s64.s32 	%rd23, %r19;
	and.b64  	%rd45, %rd23, 9223372036854775800;
	mov.b64 	%rd47, 2806196910506780709;
	mov.b64 	%rd46, 1;
	mov.b64 	%rd44, 0;
$L__BB0_4:
	and.b64  	%rd24, %rd45, 1;
	setp.eq.b64 	%p3, %rd24, 1;
	mad.lo.s64 	%rd25, %rd44, %rd47, %rd46;
	selp.b64 	%rd44, %rd25, %rd44, %p3;
	mad.lo.s64 	%rd46, %rd46, %rd47, %rd46;
	mul.lo.s64 	%rd47, %rd47, %rd47;
	shr.u64 	%rd9, %rd45, 1;
	setp.gt.u64 	%p4, %rd45, 1;
	mov.u64 	%rd45, %rd9;
	@%p4 bra 	$L__BB0_4;
	and.b64  	%rd49, %rd44, 9223372036854775807;
$L__BB0_6:
	mad.lo.s64 	%rd26, %rd49, 2806196910506780709, 1;
	and.b64  	%rd27, %rd26, 9223372036854775807;
	cvt.rn.f64.u64 	%fd32, %rd27;
	mul.f64 	%fd33, %fd32, 0d3C00000000000000;
	fma.rn.f64 	%fd34, %fd32, 0d3C00000000000000, %fd33;
	mul.f64 	%fd9, %fd34, 0d400921FB54442D18;
	mad.lo.s64 	%rd28, %rd49, -5105260488395614887, 2806196910506780710;
	and.b64  	%rd13, %rd28, 9223372036854775807;
	cvt.rn.f64.u64 	%fd35, %rd13;
	mul.f64 	%fd36, %fd35, 0d3C00000000000000;
	fma.rn.f64 	%fd10, %fd36, 0d4000000000000000, 0dBFF0000000000000;
	setp.eq.f64 	%p5, %fd9, 0d7FF0000000000000;
	mov.b32 	%r35, 1;
	mov.f64 	%fd138, %fd4;
	@%p5 bra 	$L__BB0_10;
	mul.f64 	%fd37, %fd9, 0d3FE45F306DC9C883;
	cvt.rni.s32.f64 	%r34, %fd37;
	cvt.rn.f64.s32 	%fd38, %r34;
	fma.rn.f64 	%fd39, %fd38, 0dBFF921FB54442D18, %fd9;
	fma.rn.f64 	%fd40, %fd38, 0dBC91A62633145C00, %fd39;
	fma.rn.f64 	%fd138, %fd38, 0dB97B839A252049C0, %fd40;
	setp.ltu.f64 	%p6, %fd9, 0d41E0000000000000;
	@%p6 bra 	$L__BB0_9;
	{ // callseq 0, 0
	.param .b64 param0;
	st.param.f64 	[param0], %fd9;
	.param .align 16 .b8 retval0[16];
	call.uni (retval0), 
	__internal_trig_reduction_slowpathd, 
	(
	param0
	);
	ld.param.f64 	%fd138, [retval0];
	ld.param.b32 	%r34, [retval0+8];
	} // callseq 0
$L__BB0_9:
	add.s32 	%r35, %r34, 1;
$L__BB0_10:
	shl.b32 	%r23, %r35, 6;
	cvt.u64.u32 	%rd29, %r23;
	and.b64  	%rd30, %rd29, 64;
	add.s64 	%rd32, %rd31, %rd30;
	mul.rn.f64 	%fd42, %fd138, %fd138;
	and.b32  	%r24, %r35, 1;
	setp.eq.b32 	%p8, %r24, 1;
	selp.f64 	%fd43, 0dBDA8FF8320FD8164, 0d3DE5DB65F9785EBA, %p8;
	ld.global.nc.v2.f64 	{%fd44, %fd45}, [%rd32];
	fma.rn.f64 	%fd46, %fd43, %fd42, %fd44;
	fma.rn.f64 	%fd47, %fd46, %fd42, %fd45;
	ld.global.nc.v2.f64 	{%fd48, %fd49}, [%rd32+16];
	fma.rn.f64 	%fd50, %fd47, %fd42, %fd48;
	fma.rn.f64 	%fd51, %fd50, %fd42, %fd49;
	ld.global.nc.v2.f64 	{%fd52, %fd53}, [%rd32+32];
	fma.rn.f64 	%fd54, %fd51, %fd42, %fd52;
	fma.rn.f64 	%fd55, %fd54, %fd42, %fd53;
	fma.rn.f64 	%fd56, %fd55, %fd138, %fd138;
	fma.rn.f64 	%fd57, %fd55, %fd42, 0d3FF0000000000000;
	selp.f64 	%fd58, %fd57, %fd56, %p8;
	and.b32  	%r25, %r35, 2;
	setp.eq.s32 	%p9, %r25, 0;
	mov.f64 	%fd59, 0d0000000000000000;
	sub.f64 	%fd60, %fd59, %fd58;
	selp.f64 	%fd15, %fd58, %fd60, %p9;
	mov.b32 	%r36, 0;
	mov.f64 	%fd139, %fd4;
	@%p5 bra 	$L__BB0_13;
	mul.f64 	%fd61, %fd9, 0d3FE45F306DC9C883;
	cvt.rni.s32.f64 	%r36, %fd61;
	cvt.rn.f64.s32 	%fd62, %r36;
	fma.rn.f64 	%fd63, %fd62, 0dBFF921FB54442D18, %fd9;
	fma.rn.f64 	%fd64, %fd62, 0dBC91A62633145C00, %fd63;
	fma.rn.f64 	%fd139, %fd62, 0dB97B839A252049C0, %fd64;
	setp.ltu.f64 	%p10, %fd9, 0d41E0000000000000;
	@%p10 bra 	$L__BB0_13;
	{ // callseq 1, 0
	.param .b64 param0;
	st.param.f64 	[param0], %fd9;
	.param .align 16 .b8 retval0[16];
	call.uni (retval0), 
	__internal_trig_reduction_slowpathd, 
	(
	param0
	);
	ld.param.f64 	%fd139, [retval0];
	ld.param.b32 	%r36, [retval0+8];
	} // callseq 1
$L__BB0_13:
	mul.f64 	%fd66, %fd10, %fd10;
	mov.f64 	%fd67, 0d3FF0000000000000;
	sub.f64 	%fd68, %fd67, %fd66;
	sqrt.rn.f64 	%fd69, %fd68;
	shl.b32 	%r27, %r36, 6;
	cvt.u64.u32 	%rd33, %r27;
	and.b64  	%rd34, %rd33, 64;
	mov.u64 	%rd35, __cudart_sin_cos_coeffs;
	add.s64 	%rd36, %rd35, %rd34;
	mul.rn.f64 	%fd70, %fd139, %fd139;
	and.b32  	%r28, %r36, 1;
	setp.eq.b32 	%p11, %r28, 1;
	selp.f64 	%fd71, 0dBDA8FF8320FD8164, 0d3DE5DB65F9785EBA, %p11;
	ld.global.nc.v2.f64 	{%fd72, %fd73}, [%rd36];
	fma.rn.f64 	%fd74, %fd71, %fd70, %fd72;
	fma.rn.f64 	%fd75, %fd74, %fd70, %fd73;
	ld.global.nc.v2.f64 	{%fd76, %fd77}, [%rd36+16];
	fma.rn.f64 	%fd78, %fd75, %fd70, %fd76;
	fma.rn.f64 	%fd79, %fd78, %fd70, %fd77;
	ld.global.nc.v2.f64 	{%fd80, %fd81}, [%rd36+32];
	fma.rn.f64 	%fd82, %fd79, %fd70, %fd80;
	fma.rn.f64 	%fd83, %fd82, %fd70, %fd81;
	fma.rn.f64 	%fd84, %fd83, %fd139, %fd139;
	fma.rn.f64 	%fd85, %fd83, %fd70, 0d3FF0000000000000;
	selp.f64 	%fd86, %fd85, %fd84, %p11;
	and.b32  	%r29, %r36, 2;
	setp.eq.s32 	%p12, %r29, 0;
	mov.f64 	%fd87, 0d0000000000000000;
	sub.f64 	%fd88, %fd87, %fd86;
	selp.f64 	%fd89, %fd86, %fd88, %p12;
	mul.f64 	%fd19, %fd69, %fd15;
	mul.f64 	%fd20, %fd69, %fd89;
	div.rn.f64 	%fd90, %fd25, %fd20;
	mul.f64 	%fd21, %fd19, %fd90;
	mul.f64 	%fd22, %fd10, %fd90;
	mul.f64 	%fd91, %fd6, %fd20;
	fma.rn.f64 	%fd92, %fd19, %fd5, %fd91;
	fma.rn.f64 	%fd23, %fd10, %fd7, %fd92;
	add.s64 	%rd49, %rd13, 1;
	abs.f64 	%fd93, %fd21;
	setp.geu.f64 	%p13, %fd93, %fd26;
	abs.f64 	%fd94, %fd22;
	setp.geu.f64 	%p14, %fd94, %fd26;
	or.pred  	%p15, %p13, %p14;
	@%p15 bra 	$L__BB0_6;
	fma.rn.f64 	%fd24, %fd23, %fd23, %fd1;
	setp.leu.f64 	%p16, %fd24, %fd8;
	@%p16 bra 	$L__BB0_6;
	ld.param.u64 	%rd42, [_Z11ray_tracingPdiiP6vectorS1_ddd_param_3];
	ld.param.u64 	%rd41, [_Z11ray_tracingPdiiP6vectorS1_ddd_param_0];
	sub.f64 	%fd96, %fd24, %fd8;
	sqrt.rn.f64 	%fd97, %fd96;
	sub.f64 	%fd98, %fd23, %fd97;
	mul.f64 	%fd99, %fd19, %fd98;
	mul.f64 	%fd100, %fd20, %fd98;
	mul.f64 	%fd101, %fd10, %fd98;
	sub.f64 	%fd102, %fd99, %fd5;
	sub.f64 	%fd103, %fd100, %fd6;
	sub.f64 	%fd104, %fd101, %fd7;
	mul.f64 	%fd105, %fd103, %fd103;
	fma.rn.f64 	%fd106, %fd102, %fd102, %fd105;
	fma.rn.f64 	%fd107, %fd104, %fd104, %fd106;
	sqrt.rn.f64 	%fd108, %fd107;
	div.rn.f64 	%fd109, %fd102, %fd108;
	div.rn.f64 	%fd110, %fd103, %fd108;
	div.rn.f64 	%fd111, %fd104, %fd108;
	cvta.to.global.u64 	%rd37, %rd42;
	ld.global.f64 	%fd112, [%rd37];
	sub.f64 	%fd113, %fd112, %fd99;
	ld.global.f64 	%fd114, [%rd37+8];
	sub.f64 	%fd115, %fd114, %fd100;
	ld.global.f64 	%fd116, [%rd37+16];
	sub.f64 	%fd117, %fd116, %fd101;
	mul.f64 	%fd118, %fd115, %fd115;
	fma.rn.f64 	%fd119, %fd113, %fd113, %fd118;
	fma.rn.f64 	%fd120, %fd117, %fd117, %fd119;
	sqrt.rn.f64 	%fd121, %fd120;
	div.rn.f64 	%fd122, %fd113, %fd121;
	div.rn.f64 	%fd123, %fd115, %fd121;
	div.rn.f64 	%fd124, %fd117, %fd121;
	mul.f64 	%fd125, %fd123, %fd110;
	fma.rn.f64 	%fd126, %fd122, %fd109, %fd125;
	fma.rn.f64 	%fd127, %fd124, %fd111, %fd126;
	max.f64 	%fd128, %fd127, 0d0000000000000000;
	add.f64 	%fd129, %fd26, %fd21;
	mul.f64 	%fd130, %fd129, %fd2;
	div.rn.f64 	%fd131, %fd130, %fd3;
	sub.f64 	%fd132, %fd2, %fd131;
	cvt.rzi.s32.f64 	%r30, %fd132;
	add.f64 	%fd133, %fd26, %fd22;
	mul.f64 	%fd134, %fd133, %fd2;
	div.rn.f64 	%fd135, %fd134, %fd3;
	cvt.rzi.s32.f64 	%r31, %fd135;
	mad.lo.s32 	%r32, %r30, %r14, %r31;
	cvta.to.global.u64 	%rd38, %rd41;
	mul.wide.s32 	%rd39, %r32, 8;
	add.s64 	%rd40, %rd38, %rd39;
	atom.global.add.f64 	%fd136, [%rd40], %fd128;
	add.s32 	%r33, %r33, %r3;
	setp.lt.s32 	%p17, %r33, %r15;
	@%p17 bra 	$L__BB0_2;
$L__BB0_16:
	ret;

}
.func  (.param .align 16 .b8 func_retval0[16]) __internal_trig_reduction_slowpathd(
	.param .b64 __internal_trig_reduction_slowpathd_param_0
)
{
	.local .align 8 .b8 	__local_depot1[40];
	.reg .b64 	%SP;
	.reg .b64 	%SPL;
	.reg .pred 	%p<10>;
	.reg .b32 	%r<47>;
	.reg .b64 	%rd<74>;
	.reg .b64 	%fd<5>;

	mov.u64 	%SPL, __local_depot1;
	ld.param.f64 	%fd4, [__internal_trig_reduction_slowpathd_param_0];
	add.u64 	%rd1, %SPL, 0;
	{
	.reg .b32 %temp; 
	mov.b64 	{%temp, %r1}, %fd4;
	}
	shr.u32 	%r2, %r1, 20;
	and.b32  	%r3, %r2, 2047;
	setp.eq.s32 	%p1, %r3, 2047;
	mov.b32 	%r46, 0;
	@%p1 bra 	$L__BB1_9;
	add.s32 	%r20, %r3, -1024;
	mov.b64 	%rd20, %fd4;
	shl.b64 	%rd2, %rd20, 11;
	shr.u32 	%r4, %r20, 6;
	sub.s32 	%r45, 15, %r4;
	sub.s32 	%r21, 19, %r4;
	setp.lt.u32 	%p2, %r20, 128;
	selp.b32 	%r6, 18, %r21, %p2;
	setp.ge.s32 	%p3, %r45, %r6;
	mov.b64 	%rd70, 0;
	@%p3 bra 	$L__BB1_4;
	add.s32 	%r23, %r6, %r4;
	neg.s32 	%r43, %r23;
	or.b64  	%rd3, %rd2, -9223372036854775808;
	mov.b64 	%rd70, 0;
	mov.b32 	%r42, 0;
	mov.u64 	%rd25, __cudart_i2opi_d;
	mov.u32 	%r44, %r45;
$L__BB1_3:
	.pragma "nounroll";
	mul.wide.s32 	%rd22, %r42, 8;
	add.s64 	%rd23, %rd1, %rd22;
	mul.wide.s32 	%rd24, %r44, 8;
	add.s64 	%rd26, %rd25, %rd24;
	ld.global.nc.u64 	%rd27, [%rd26];
	{
	.reg .u32 %r0, %r1, %r2, %r3, %alo, %ahi, %blo, %bhi, %clo, %chi;
	mov.b64 	{%alo,%ahi}, %rd27;
	mov.b64 	{%blo,%bhi}, %rd3;
	mov.b64 	{%clo,%chi}, %rd70;
	mad.lo.cc.u32 	%r0, %alo, %blo, %clo;
	madc.hi.cc.u32 	%r1, %alo, %blo, %chi;
	madc.hi.u32 	%r2, %alo, %bhi, 0;
	mad.lo.cc.u32 	%r1, %alo, %bhi, %r1;
	madc.hi.cc.u32 	%r2, %ahi, %blo, %r2;
	madc.hi.u32 	%r3, %ahi, %bhi, 0;
	mad.lo.cc.u32 	%r1, %ahi, %blo, %r1;
	madc.lo.cc.u32 	%r2, %ahi, %bhi, %r2;
	addc.u32 	%r3, %r3, 0;
	mov.b64 	%rd28, {%r0,%r1};
	mov.b64 	%rd70, {%r2,%r3};
	}
	st.local.u64 	[%rd23], %rd28;
	add.s32 	%r44, %r44, 1;
	add.s32 	%r43, %r43, 1;
	add.s32 	%r42, %r42, 1;
	setp.ne.s32 	%p4, %r43, -15;
	mov.u32 	%r45, %r6;
	@%p4 bra 	$L__BB1_3;
$L__BB1_4:
	cvt.s64.s32 	%rd29, %r45;
	cvt.u64.u32 	%rd30, %r4;
	add.s64 	%rd31, %rd30, %rd29;
	shl.b64 	%rd32, %rd31, 3;
	add.s64 	%rd33, %rd1, %rd32;
	st.local.u64 	[%rd33+-120], %rd70;
	and.b32  	%r15, %r2, 63;
	ld.local.u64 	%rd72, [%rd1+16];
	ld.local.u64 	%rd71, [%rd1+24];
	setp.eq.s32 	%p5, %r15, 0;
	@%p5 bra 	$L__BB1_6;
	shl.b64 	%rd34, %rd71, %r15;
	shr.u64 	%rd35, %rd72, 1;
	xor.b32  	%r24, %r15, 63;
	shr.u64 	%rd36, %rd35, %r24;
	or.b64  	%rd71, %rd34, %rd36;
	ld.local.u64 	%rd37, [%rd1+8];
	shl.b64 	%rd38, %rd72, %r15;
	shr.u64 	%rd39, %rd37, 1;
	shr.u64 	%rd40, %rd39, %r24;
	or.b64  	%rd72, %rd38, %rd40;
$L__BB1_6:
	and.b32  	%r25, %r1, -2147483648;
	shr.u64 	%rd41, %rd71, 62;
	cvt.u32.u64 	%r26, %rd41;
	mov.b64 	{%r27, %r28}, %rd71;
	mov.b64 	{%r29, %r30}, %rd72;
	shf.l.wrap.b32 	%r31, %r30, %r27, 2;
	shf.l.wrap.b32 	%r32, %r27, %r28, 2;
	mov.b64 	%rd42, {%r31, %r32};
	shl.b64 	%rd43, %rd72, 2;
	shr.u64 	%rd44, %rd42, 63;
	cvt.u32.u64 	%r33, %rd44;
	add.s32 	%r34, %r33, %r26;
	setp.eq.s32 	%p6, %r25, 0;
	neg.s32 	%r35, %r34;
	selp.b32 	%r46, %r34, %r35, %p6;
	setp.gt.s64 	%p7, %rd42, -1;
	mov.b64 	%rd45, 0;
	{
	.reg .u32 %r0, %r1, %r2, %r3, %a0, %a1, %a2, %a3, %b0, %b1, %b2, %b3;
	mov.b64 	{%a0,%a1}, %rd45;
	mov.b64 	{%a2,%a3}, %rd45;
	mov.b64 	{%b0,%b1}, %rd43;
	mov.b64 	{%b2,%b3}, %rd42;
	sub.cc.u32 	%r0, %a0, %b0;
	subc.cc.u32 	%r1, %a1, %b1;
	subc.cc.u32 	%r2, %a2, %b2;
	subc.u32 	%r3, %a3, %b3;
	mov.b64 	%rd46, {%r0,%r1};
	mov.b64 	%rd47, {%r2,%r3};
	}
	xor.b32  	%r36, %r25, -2147483648;
	selp.b64 	%rd73, %rd42, %rd47, %p7;
	selp.b64 	%rd14, %rd43, %rd46, %p7;
	selp.b32 	%r17, %r25, %r36, %p7;
	clz.b64 	%r37, %rd73;
	cvt.u64.u32 	%rd15, %r37;
	setp.eq.s32 	%p8, %r37, 0;
	@%p8 bra 	$L__BB1_8;
	cvt.u32.u64 	%r38, %rd15;
	and.b32  	%r39, %r38, 63;
	shl.b64 	%rd48, %rd73, %r39;
	shr.u64 	%rd49, %rd14, 1;
	not.b32 	%r40, %r38;
	and.b32  	%r41, %r40, 63;
	shr.u64 	%rd50, %rd49, %r41;
	or.b64  	%rd73, %rd48, %rd50;
$L__BB1_8:
	mov.b64 	%rd51, -3958705157555305931;
	{
	.reg .u32 %r0, %r1, %r2, %r3, %alo, %ahi, %blo, %bhi;
	mov.b64 	{%alo,%ahi}, %rd73;
	mov.b64 	{%blo,%bhi}, %rd51;
	mul.lo.u32 	%r0, %alo, %blo;
	mul.hi.u32 	%r1, %alo, %blo;
	mad.lo.cc.u32 	%r1, %alo, %bhi, %r1;
	madc.hi.u32 	%r2, %alo, %bhi, 0;
	mad.lo.cc.u32 	%r1, %ahi, %blo, %r1;
	madc.hi.cc.u32 	%r2, %ahi, %blo, %r2;
	madc.hi.u32 	%r3, %ahi, %bhi, 0;
	mad.lo.cc.u32 	%r2, %ahi, %bhi, %r2;
	addc.u32 	%r3, %r3, 0;
	mov.b64 	%rd52, {%r0,%r1};
	mov.b64 	%rd53, {%r2,%r3};
	}
	setp.gt.s64 	%p9, %rd53, 0;
	{
	.reg .u32 %r0, %r1, %r2, %r3, %a0, %a1, %a2, %a3, %b0, %b1, %b2, %b3;
	mov.b64 	{%a0,%a1}, %rd52;
	mov.b64 	{%a2,%a3}, %rd53;
	mov.b64 	{%b0,%b1}, %rd52;
	mov.b64 	{%b2,%b3}, %rd53;
	add.cc.u32 	%r0, %a0, %b0;
	addc.cc.u32 	%r1, %a1, %b1;
	addc.cc.u32 	%r2, %a2, %b2;
	addc.u32 	%r3, %a3, %b3;
	mov.b64 	%rd54, {%r0,%r1};
	mov.b64 	%rd55, {%r2,%r3};
	}
	selp.b64 	%rd56, %rd55, %rd53, %p9;
	selp.s64 	%rd57, -1, 0, %p9;
	sub.s64 	%rd58, %rd57, %rd15;
	cvt.u64.u32 	%rd59, %r17;
	shl.b64 	%rd60, %rd59, 32;
	add.s64 	%rd61, %rd56, 1;
	shr.u64 	%rd62, %rd61, 10;
	add.s64 	%rd63, %rd62, 1;
	shr.u64 	%rd64, %rd63, 1;
	shl.b64 	%rd65, %rd58, 52;
	add.s64 	%rd66, %rd65, %rd64;
	add.s64 	%rd67, %rd66, 4602678819172646912;
	or.b64  	%rd68, %rd67, %rd60;
	mov.b64 	%fd4, %rd68;
$L__BB1_9:
	st.param.f64 	[func_retval0], %fd4;
	st.param.b32 	[func_retval0+8], %r46;
	ret;

}


// ===== COMPILED SASS (sm_100) =====

	.target	sm_100

	.elftype	@"ET_EXEC"


//--------------------- .note.nv.tkinfo           --------------------------
	.section	.note.nv.tkinfo,"",@"SHT_NOTE"
	.sectionflags	@"SHF_NOTE_NV_TKINFO"
	.tkinfo
        /*0018*/ 	.word	0x00000002
        /*0030*/ 	.string	""
        /*0030*/ 	.string	"ptxas"
        /*0030*/ 	.string	"Cuda compilation tools, release 13.0, V13.0.88"
        /*0030*/ 	.string	"Build cuda_13.0.r13.0/compiler.36424714_0"
        /*0030*/ 	.string	"-arch sm_100 -m 64 "



//--------------------- .note.nv.cuinfo           --------------------------
	.section	.note.nv.cuinfo,"",@"SHT_NOTE"
	.sectionflags	@"SHF_NOTE_NV_CUINFO"
        /*0018*/ 	.short	0x0002
        /*001a*/ 	.short	0x0064
        /*001c*/ 	.short	0x0082
	.zero		2


//--------------------- .nv.info                  --------------------------
	.section	.nv.info,"",@"SHT_CUDA_INFO"
	.align	4


	//----- nvinfo : EIATTR_REGCOUNT
	.align		4
        /*0000*/ 	.byte	0x04, 0x2f
        /*0002*/ 	.short	(.L_3 - .L_2)
	.align		4
.L_2:
        /*0004*/ 	.word	index@(_Z11ray_tracingPdiiP6vectorS1_ddd)
        /*0008*/ 	.word	0x00000038


	//----- nvinfo : EIATTR_FRAME_SIZE
	.align		4
.L_3:
        /*000c*/ 	.byte	0x04, 0x11
        /*000e*/ 	.short	(.L_5 - .L_4)
	.align		4
.L_4:
        /*0010*/ 	.word	index@($_Z11ray_tracingPdiiP6vectorS1_ddd$__internal_trig_reduction_slowpathd)
        /*0014*/ 	.word	0x00000028


	//----- nvinfo : EIATTR_FRAME_SIZE
	.align		4
.L_5:
        /*0018*/ 	.byte	0x04, 0x11
        /*001a*/ 	.short	(.L_7 - .L_6)
	.align		4
.L_6:
        /*001c*/ 	.word	index@($__internal_1_$__cuda_sm20_dsqrt_rn_f64_mediumpath_v1)
        /*0020*/ 	.word	0x00000028


	//----- nvinfo : EIATTR_FRAME_SIZE
	.align		4
.L_7:
        /*0024*/ 	.byte	0x04, 0x11
        /*0026*/ 	.short	(.L_9 - .L_8)
	.align		4
.L_8:
        /*0028*/ 	.word	index@($__internal_0_$__cuda_sm20_div_rn_f64_full)
        /*002c*/ 	.word	0x00000028


	//----- nvinfo : EIATTR_FRAME_SIZE
	.align		4
.L_9:
        /*0030*/ 	.byte	0x04, 0x11
        /*0032*/ 	.short	(.L_11 - .L_10)
	.align		4
.L_10:
        /*0034*/ 	.word	index@(_Z11ray_tracingPdiiP6vectorS1_ddd)
        /*0038*/ 	.word	0x00000028


	//----- nvinfo : EIATTR_MIN_STACK_SIZE
	.align		4
.L_11:
        /*003c*/ 	.byte	0x04, 0x12
        /*003e*/ 	.short	(.L_13 - .L_12)
	.align		4
.L_12:
        /*0040*/ 	.word	index@(_Z11ray_tracingPdiiP6vectorS1_ddd)
        /*0044*/ 	.word	0x00000028
.L_13:


//--------------------- .nv.compat                --------------------------
	.section	.nv.compat,"",@"SHT_CUDA_COMPAT_INFO"
	.align	4
        /*0000*/ 	.byte	0x02, 0x09, 0x00, 0x00, 0x02, 0x02, 0x01, 0x00, 0x02, 0x05, 0x05, 0x00, 0x03, 0x07, 0x01, 0x01
        /*0010*/ 	.byte	0x02, 0x03, 0x00, 0x00, 0x02, 0x06, 0x01, 0x00, 0x04, 0x0b, 0x08, 0x00, 0x01, 0x00, 0x00, 0x00
        /*0020*/ 	.byte	0x00, 0x00, 0x00, 0x00


//--------------------- .nv.info._Z11ray_tracingPdiiP6vectorS1_ddd --------------------------
	.section	.nv.info._Z11ray_tracingPdiiP6vectorS1_ddd,"",@"SHT_CUDA_INFO"
	.sectionflags	@""
	.align	4


	//----- nvinfo : EIATTR_CUDA_API_VERSION
	.align		4
        /*0000*/ 	.byte	0x04, 0x37
        /*0002*/ 	.short	(.L_15 - .L_14)
.L_14:
        /*0004*/ 	.word	0x00000082


	//----- nvinfo : EIATTR_KPARAM_INFO
	.align		4
.L_15:
        /*0008*/ 	.byte	0x04, 0x17
        /*000a*/ 	.short	(.L_17 - .L_16)
.L_16:
        /*000c*/ 	.word	0x00000000
        /*0010*/ 	.short	0x0007
        /*0012*/ 	.short	0x0030
        /*0014*/ 	.byte	0x00, 0xf0, 0x21, 0x00


	//----- nvinfo : EIATTR_KPARAM_INFO
	.align		4
.L_17:
        /*0018*/ 	.byte	0x04, 0x17
        /*001a*/ 	.short	(.L_19 - .L_18)
.L_18:
        /*001c*/ 	.word	0x00000000
        /*0020*/ 	.short	0x0006
        /*0022*/ 	.short	0x0028
        /*0024*/ 	.byte	0x00, 0xf0, 0x21, 0x00


	//----- nvinfo : EIATTR_KPARAM_INFO
	.align		4
.L_19:
        /*0028*/ 	.byte	0x04, 0x17
        /*002a*/ 	.short	(.L_21 - .L_20)
.L_20:
        /*002c*/ 	.word	0x00000000
        /*0030*/ 	.short	0x0005
        /*0032*/ 	.short	0x0020
        /*0034*/ 	.byte	0x00, 0xf0, 0x21, 0x00


	//----- nvinfo : EIATTR_KPARAM_INFO
	.align		4
.L_21:
        /*0038*/ 	.byte	0x04, 0x17
        /*003a*/ 	.short	(.L_23 - .L_22)
.L_22:
        /*003c*/ 	.word	0x00000000
        /*0040*/ 	.short	0x0004
        /*0042*/ 	.short	0x0018
        /*0044*/ 	.byte	0x00, 0xf5, 0x21, 0x00


	//----- nvinfo : EIATTR_KPARAM_INFO
	.align		4
.L_23:
        /*0048*/ 	.byte	0x04, 0x17
        /*004a*/ 	.short	(.L_25 - .L_24)
.L_24:
        /*004c*/ 	.word	0x00000000
        /*0050*/ 	.short	0x0003
        /*0052*/ 	.short	0x0010
        /*0054*/ 	.byte	0x00, 0xf5, 0x21, 0x00


	//----- nvinfo : EIATTR_KPARAM_INFO
	.align		4
.L_25:
        /*0058*/ 	.byte	0x04, 0x17
        /*005a*/ 	.short	(.L_27 - .L_26)
.L_26:
        /*005c*/ 	.word	0x00000000
        /*0060*/ 	.short	0x0002
        /*0062*/ 	.short	0x000c
        /*0064*/ 	.byte	0x00, 0xf0, 0x11, 0x00


	//----- nvinfo : EIATTR_KPARAM_INFO
	.align		4
.L_27:
        /*0068*/ 	.byte	0x04, 0x17
        /*006a*/ 	.short	(.L_29 - .L_28)
.L_28:
        /*006c*/ 	.word	0x00000000
        /*0070*/ 	.short	0x0001
        /*0072*/ 	.short	0x0008
        /*0074*/ 	.byte	0x00, 0xf0, 0x11, 0x00


	//----- nvinfo : EIATTR_KPARAM_INFO
	.align		4
.L_29:
        /*0078*/ 	.byte	0x04, 0x17
        /*007a*/ 	.short	(.L_31 - .L_30)
.L_30:
        /*007c*/ 	.word	0x00000000
        /*0080*/ 	.short	0x0000
        /*0082*/ 	.short	0x0000
        /*0084*/ 	.byte	0x00, 0xf5, 0x21, 0x00


	//----- nvinfo : EIATTR_SPARSE_MMA_MASK
	.align		4
.L_31:
        /*0088*/ 	.byte	0x03, 0x50
        /*008a*/ 	.short	0x0000


	//----- nvinfo : EIATTR_MAXREG_COUNT
	.align		4
        /*008c*/ 	.byte	0x03, 0x1b
        /*008e*/ 	.short	0x00ff


	//----- nvinfo : EIATTR_MERCURY_ISA_VERSION
	.align		4
        /*0090*/ 	.byte	0x03, 0x5f
        /*0092*/ 	.short	0x0101


	//----- nvinfo : EIATTR_VRC_CTA_INIT_COUNT
	.align		4
        /*0094*/ 	.byte	0x02, 0x4a
	.zero		1
	.zero		1


	//----- nvinfo : EIATTR_EXIT_INSTR_OFFSETS
	.align		4
        /*0098*/ 	.byte	0x04, 0x1c
        /*009a*/ 	.short	(.L_33 - .L_32)


	//   ....[0]....
.L_32:
        /*009c*/ 	.word	0x00000080


	//   ....[1]....
        /*00a0*/ 	.word	0x00002570


	//----- nvinfo : EIATTR_CRS_STACK_SIZE
	.align		4
.L_33:
        /*00a4*/ 	.byte	0x04, 0x1e
        /*00a6*/ 	.short	(.L_35 - .L_34)
.L_34:
        /*00a8*/ 	.word	0x00000000


	//----- nvinfo : EIATTR_CBANK_PARAM_SIZE
	.align		4
.L_35:
        /*00ac*/ 	.byte	0x03, 0x19
        /*00ae*/ 	.short	0x0038


	//----- nvinfo : EIATTR_PARAM_CBANK
	.align		4
        /*00b0*/ 	.byte	0x04, 0x0a
        /*00b2*/ 	.short	(.L_37 - .L_36)
	.align		4
.L_36:
        /*00b4*/ 	.word	index@(.nv.constant0._Z11ray_tracingPdiiP6vectorS1_ddd)
        /*00b8*/ 	.short	0x0380
        /*00ba*/ 	.short	0x0038


	//----- nvinfo : EIATTR_SW_WAR
	.align		4
.L_37:
        /*00bc*/ 	.byte	0x04, 0x36
        /*00be*/ 	.short	(.L_39 - .L_38)
.L_38:
        /*00c0*/ 	.word	0x00000008
.L_39:


//--------------------- .nv.callgraph             --------------------------
	.section	.nv.callgraph,"",@"SHT_CUDA_CALLGRAPH"
	.align	4
	.sectionentsize	8
	.align		4
        /*0000*/ 	.word	0x00000000
	.align		4
        /*0004*/ 	.word	0xffffffff
	.align		4
        /*0008*/ 	.word	0x00000000
	.align		4
        /*000c*/ 	.word	0xfffffffe
	.align		4
        /*0010*/ 	.word	0x00000000
	.align		4
        /*0014*/ 	.word	0xfffffffd
	.align		4
        /*0018*/ 	.word	0x00000000
	.align		4
        /*001c*/ 	.word	0xfffffffc


//--------------------- .nv.constant4             --------------------------
	.section	.nv.constant4,"a",@progbits
	.align	8
	.align		8
.nv.constant4:
        /*0000*/ 	.dword	__cudart_i2opi_d
	.align		8
        /*0008*/ 	.dword	__cudart_sin_cos_coeffs


//--------------------- .text._Z11ray_tracingPdiiP6vectorS1_ddd --------------------------
	.section	.text._Z11ray_tracingPdiiP6vectorS1_ddd,"ax",@progbits
	.align	128
        .global         _Z11ray_tracingPdiiP6vectorS1_ddd
        .type           _Z11ray_tracingPdiiP6vectorS1_ddd,@function
        .size           _Z11ray_tracingPdiiP6vectorS1_ddd,(.L_x_60 - _Z11ray_tracingPdiiP6vectorS1_ddd)
        .other          _Z11ray_tracingPdiiP6vectorS1_ddd,@"STO_CUDA_ENTRY STV_DEFAULT"
_Z11ray_tracingPdiiP6vectorS1_ddd:
.text._Z11ray_tracingPdiiP6vectorS1_ddd:
[----:B------:R-:W0:Y:S01]  /*0000*/  LDC R1, c[0x0][0x37c] ;  /* 0x0000df00ff017b82 */ /* 0x000e220000000800 */
[----:B------:R-:W1:Y:S07]  /*0010*/  S2R R7, SR_TID.X ;  /* 0x0000000000077919 */ /* 0x000e6e0000002100 */
[----:B------:R-:W1:Y:S01]  /*0020*/  S2UR UR4, SR_CTAID.X ;  /* 0x00000000000479c3 */ /* 0x000e620000002500 */
[----:B------:R-:W2:Y:S01]  /*0030*/  LDCU UR5, c[0x0][0x38c] ;  /* 0x00007180ff0577ac */ /* 0x000ea20008000800 */
[----:B0-----:R-:W-:-:S06]  /*0040*/  VIADD R1, R1, 0xffffffd8 ;  /* 0xffffffd801017836 */ /* 0x001fcc0000000000 */
[----:B------:R-:W1:Y:S02]  /*0050*/  LDC R0, c[0x0][0x360] ;  /* 0x0000d800ff007b82 */ /* 0x000e640000000800 */
[----:B-1----:R-:W-:-:S05]  /*0060*/  IMAD R7, R0, UR4, R7 ;  /* 0x0000000400077c24 */ /* 0x002fca000f8e0207 */
[----:B--2---:R-:W-:-:S13]  /*0070*/  ISETP.GE.AND P0, PT, R7, UR5, PT ;  /* 0x0000000507007c0c */ /* 0x004fda000bf06270 */
[----:B------:R-:W-:Y:S05]  /*0080*/  @P0 EXIT ;  /* 0x000000000000094d */ /* 0x000fea0003800000 */
[----:B------:R-:W0:Y:S01]  /*0090*/  LDCU UR5, c[0x0][0x388] ;  /* 0x00007100ff0577ac */ /* 0x000e220008000800 */
[----:B------:R-:W1:Y:S01]  /*00a0*/  LDC.64 R10, c[0x0][0x3b0] ;  /* 0x0000ec00ff0a7b82 */ /* 0x000e620000000a00 */
[----:B------:R-:W-:Y:S01]  /*00b0*/  DMUL R12, RZ, +INF ;  /* 0x7ff00000ff0c7828 */ /* 0x000fe20000000000 */
[----:B------:R-:W2:Y:S01]  /*00c0*/  LDCU UR4, c[0x0][0x370] ;  /* 0x00006e00ff0477ac */ /* 0x000ea20008000800 */
[----:B------:R-:W3:Y:S05]  /*00d0*/  LDCU.64 UR6, c[0x0][0x358] ;  /* 0x00006b00ff0677ac */ /* 0x000eea0008000a00 */
[----:B------:R-:W4:Y:S01]  /*00e0*/  LDC.64 R8, c[0x0][0x3a8] ;  /* 0x0000ea00ff087b82 */ /* 0x000f220000000a00 */
[----:B------:R-:W1:Y:S01]  /*00f0*/  LDCU.64 UR12, c[0x0][0x3a8] ;  /* 0x00007500ff0c77ac */ /* 0x000e620008000a00 */
[----:B------:R-:W1:Y:S01]  /*0100*/  LDCU.64 UR10, c[0x0][0x3a0] ;  /* 0x00007400ff0a77ac */ /* 0x000e620008000a00 */
[----:B0-----:R-:W0:Y:S01]  /*0110*/  I2F.F64 R14, UR5 ;  /* 0x00000005000e7d12 */ /* 0x001e220008201c00 */
[----:B------:R-:W0:Y:S01]  /*0120*/  LDCU.64 UR8, c[0x4][0x8] ;  /* 0x01000100ff0877ac */ /* 0x000e220008000a00 */
[----:B--2---:R-:W-:Y:S01]  /*0130*/  IMAD R0, R0, UR4, RZ ;  /* 0x0000000400007c24 */ /* 0x004fe2000f8e02ff */
[----:B-1----:R-:W-:-:S02]  /*0140*/  DMUL R10, R10, R10 ;  /* 0x0000000a0a0a7228 */ /* 0x002fc40000000000 */
[----:B0--34-:R-:W-:-:S11]  /*0150*/  DADD R8, R8, R8 ;  /* 0x0000000008087229 */ /* 0x019fd60000000008 */
.L_x_40:
[----:B0-----:R-:W0:Y:S02]  /*0160*/  LDC.64 R2, c[0x0][0x398] ;  /* 0x0000e600ff027b82 */ /* 0x001e240000000a00 */
[----:B0-----:R-:W2:Y:S04]  /*0170*/  LDG.E.64 R36, desc[UR6][R2.64+0x8] ;  /* 0x0000080602247981 */ /* 0x001ea8000c1e1b00 */
[----:B------:R-:W3:Y:S04]  /*0180*/  LDG.E.64 R34, desc[UR6][R2.64] ;  /* 0x0000000602227981 */ /* 0x000ee8000c1e1b00 */
[----:B------:R-:W4:Y:S01]  /*0190*/  LDG.E.64 R32, desc[UR6][R2.64+0x10] ;  /* 0x0000100602207981 */ /* 0x000f22000c1e1b00 */
[----:B------:R-:W-:Y:S01]  /*01a0*/  ISETP.NE.AND P0, PT, R7, RZ, PT ;  /* 0x000000ff0700720c */ /* 0x000fe20003f05270 */
[----:B------:R-:W-:Y:S05]  /*01b0*/  YIELD ;  /* 0x0000000000007946 */ /* 0x000fea0003800000 */
[----:B------:R-:W-:Y:S01]  /*01c0*/  BSSY.RECONVERGENT B0, `(.L_x_0) ;  /* 0x000002f000007945 */ /* 0x000fe20003800200 */
[----:B------:R-:W-:-:S02]  /*01d0*/  IMAD.MOV.U32 R16, RZ, RZ, RZ ;  /* 0x000000ffff107224 */ /* 0x000fc400078e00ff */
[----:B------:R-:W-:Y:S01]  /*01e0*/  IMAD.MOV.U32 R6, RZ, RZ, RZ ;  /* 0x000000ffff067224 */ /* 0x000fe200078e00ff */
[----:B--2---:R-:W-:-:S08]  /*01f0*/  DMUL R4, R36, R36 ;  /* 0x0000002424047228 */ /* 0x004fd00000000000 */
[----:B---3--:R-:W-:-:S08]  /*0200*/  DFMA R4, R34, R34, R4 ;  /* 0x000000222204722b */ /* 0x008fd00000000004 */
[----:B----4-:R-:W-:Y:S01]  /*0210*/  DFMA R18, R32, R32, R4 ;  /* 0x000000202012722b */ /* 0x010fe20000000004 */
[----:B------:R-:W-:Y:S10]  /*0220*/  @!P0 BRA `(.L_x_1) ;  /* 0x0000000000a08947 */ /* 0x000ff40003800000 */
[----:B------:R-:W-:Y:S01]  /*0230*/  IMAD R2, R7, 0xc8, RZ ;  /* 0x000000c807027824 */ /* 0x000fe200078e02ff */
[----:B------:R-:W-:Y:S01]  /*0240*/  BSSY.RECONVERGENT B1, `(.L_x_2) ;  /* 0x0000025000017945 */ /* 0x000fe20003800200 */
[----:B------:R-:W-:Y:S01]  /*0250*/  IMAD.MOV.U32 R21, RZ, RZ, -0x1b71d7db ;  /* 0xe48e2825ff157424 */ /* 0x000fe200078e00ff */
[----:B------:R-:W-:Y:S01]  /*0260*/  MOV R6, RZ ;  /* 0x000000ff00067202 */ /* 0x000fe20000000f00 */
[----:B------:R-:W-:Y:S01]  /*0270*/  IMAD.MOV.U32 R22, RZ, RZ, 0x26f19d38 ;  /* 0x26f19d38ff167424 */ /* 0x000fe200078e00ff */
[----:B------:R-:W-:Y:S01]  /*0280*/  SHF.R.S32.HI R3, RZ, 0x1f, R2 ;  /* 0x0000001fff037819 */ /* 0x000fe20000011402 */
[----:B------:R-:W-:Y:S01]  /*0290*/  IMAD.MOV.U32 R17, RZ, RZ, 0x1 ;  /* 0x00000001ff117424 */ /* 0x000fe200078e00ff */
[----:B------:R-:W-:Y:S01]  /*02a0*/  LOP3.LUT R23, R2, 0xfffffff8, RZ, 0xc0, !PT ;  /* 0xfffffff802177812 */ /* 0x000fe200078ec0ff */
[----:B------:R-:W-:Y:S01]  /*02b0*/  IMAD.MOV.U32 R20, RZ, RZ, RZ ;  /* 0x000000ffff147224 */ /* 0x000fe200078e00ff */
[----:B------:R-:W-:Y:S01]  /*02c0*/  LOP3.LUT R24, R3, 0x7fffffff, RZ, 0xc0, !PT ;  /* 0x7fffffff03187812 */ /* 0x000fe200078ec0ff */
[----:B------:R-:W-:-:S07]  /*02d0*/  IMAD.MOV.U32 R16, RZ, RZ, RZ ;  /* 0x000000ffff107224 */ /* 0x000fce00078e00ff */
.L_x_3:
[C---:B------:R-:W-:Y:S01]  /*02e0*/  LOP3.LUT R2, R23.reuse, 0x1, RZ, 0xc0, !PT ;  /* 0x0000000117027812 */ /* 0x040fe200078ec0ff */
[-C--:B------:R-:W-:Y:S01]  /*02f0*/  IMAD R4, R20, R21.reuse, RZ ;  /* 0x0000001514047224 */ /* 0x080fe200078e02ff */
[----:B------:R-:W-:Y:S01]  /*0300*/  ISETP.GT.U32.AND P1, PT, R23, 0x1, PT ;  /* 0x000000011700780c */ /* 0x000fe20003f24070 */
[----:B------:R-:W-:Y:S01]  /*0310*/  IMAD.MOV.U32 R3, RZ, RZ, R20 ;  /* 0x000000ffff037224 */ /* 0x000fe200078e0014 */
[----:B------:R-:W-:Y:S01]  /*0320*/  ISETP.NE.U32.AND P0, PT, R2, 0x1, PT ;  /* 0x000000010200780c */ /* 0x000fe20003f05070 */
[----:B------:R-:W-:Y:S02]  /*0330*/  IMAD.MOV.U32 R2, RZ, RZ, R17 ;  /* 0x000000ffff027224 */ /* 0x000fe400078e0011 */
[----:B------:R-:W-:Y:S01]  /*0340*/  IMAD R25, R6, R21, RZ ;  /* 0x0000001506197224 */ /* 0x000fe200078e02ff */
[----:B------:R-:W-:Y:S01]  /*0350*/  ISETP.NE.U32.AND.EX P0, PT, RZ, RZ, PT, P0 ;  /* 0x000000ffff00720c */ /* 0x000fe20003f05100 */
[-C--:B------:R-:W-:Y:S02]  /*0360*/  IMAD R27, R22, R17.reuse, R4 ;  /* 0x00000011161b7224 */ /* 0x080fe400078e0204 */
[----:B------:R-:W-:-:S04]  /*0370*/  IMAD.WIDE.U32 R4, R21, R17, R2 ;  /* 0x0000001115047225 */ /* 0x000fc800078e0002 */
[----:B------:R-:W-:-:S04]  /*0380*/  IMAD.WIDE.U32 R2, R21, R16, R2 ;  /* 0x0000001015027225 */ /* 0x000fc800078e0002 */
[-C--:B------:R-:W-:Y:S01]  /*0390*/  IMAD R25, R22, R16.reuse, R25 ;  /* 0x0000001016197224 */ /* 0x080fe200078e0219 */
[----:B------:R-:W-:Y:S01]  /*03a0*/  SEL R16, R2, R16, !P0 ;  /* 0x0000001002107207 */ /* 0x000fe20004000000 */
[----:B------:R-:W-:Y:S01]  /*03b0*/  IMAD R26, R22, R21, RZ ;  /* 0x00000015161a7224 */ /* 0x000fe200078e02ff */
[--C-:B------:R-:W-:Y:S01]  /*03c0*/  SHF.R.U64 R2, R23, 0x1, R24.reuse ;  /* 0x0000000117027819 */ /* 0x100fe20000001218 */
[----:B------:R-:W-:Y:S01]  /*03d0*/  @!P0 IMAD.IADD R6, R3, 0x1, R25 ;  /* 0x0000000103068824 */ /* 0x000fe200078e0219 */
[----:B------:R-:W-:Y:S01]  /*03e0*/  ISETP.GT.U32.AND.EX P0, PT, R24, RZ, PT, P1 ;  /* 0x000000ff1800720c */ /* 0x000fe20003f04110 */
[----:B------:R-:W-:Y:S01]  /*03f0*/  IMAD.IADD R20, R5, 0x1, R27 ;  /* 0x0000000105147824 */ /* 0x000fe200078e021b */
[----:B------:R-:W-:Y:S01]  /*0400*/  SHF.R.U32.HI R3, RZ, 0x1, R24 ;  /* 0x00000001ff037819 */ /* 0x000fe20000011618 */
[----:B------:R-:W-:Y:S01]  /*0410*/  IMAD.MOV.U32 R17, RZ, RZ, R4 ;  /* 0x000000ffff117224 */ /* 0x000fe200078e0004 */
[----:B------:R-:W-:Y:S01]  /*0420*/  MOV R23, R2 ;  /* 0x0000000200177202 */ /* 0x000fe20000000f00 */
[----:B------:R-:W-:-:S02]  /*0430*/  IMAD R29, R21, R22, R26 ;  /* 0x00000016151d7224 */ /* 0x000fc400078e021a */
[----:B------:R-:W-:-:S04]  /*0440*/  IMAD.WIDE.U32 R4, R21, R21, RZ ;  /* 0x0000001515047225 */ /* 0x000fc800078e00ff */
[----:B------:R-:W-:Y:S02]  /*0450*/  IMAD.MOV.U32 R21, RZ, RZ, R4 ;  /* 0x000000ffff157224 */ /* 0x000fe400078e0004 */
[----:B------:R-:W-:Y:S02]  /*0460*/  IMAD.IADD R22, R5, 0x1, R29 ;  /* 0x0000000105167824 */ /* 0x000fe400078e021d */
[----:B------:R-:W-:Y:S01]  /*0470*/  IMAD.MOV.U32 R24, RZ, RZ, R3 ;  /* 0x000000ffff187224 */ /* 0x000fe200078e0003 */
[----:B------:R-:W-:Y:S06]  /*0480*/  @P0 BRA `(.L_x_3) ;  /* 0xfffffffc00940947 */ /* 0x000fec000383ffff */
[----:B------:R-:W-:Y:S05]  /*0490*/  BSYNC.RECONVERGENT B1 ;  /* 0x0000000000017941 */ /* 0x000fea0003800200 */
.L_x_2:
[----:B------:R-:W-:-:S07]  /*04a0*/  LOP3.LUT R6, R6, 0x7fffffff, RZ, 0xc0, !PT ;  /* 0x7fffffff06067812 */ /* 0x000fce00078ec0ff */
.L_x_1:
[----:B------:R-:W-:Y:S05]  /*04b0*/  BSYNC.RECONVERGENT B0 ;  /* 0x0000000000007941 */ /* 0x000fea0003800200 */
.L_x_0:
[----:B------:R-:W-:Y:S01]  /*04c0*/  BSSY.RECONVERGENT B0, `(.L_x_4) ;  /* 0x00000d1000007945 */ /* 0x000fe20003800200 */
.L_x_17:
[----:B------:R-:W-:Y:S01]  /*04d0*/  BSSY.RECONVERGENT B1, `(.L_x_5) ;  /* 0x00000c9000017945 */ /* 0x000fe20003800200 */
.L_x_16:
[----:B------:R-:W-:Y:S01]  /*04e0*/  IMAD R5, R6, -0x1b71d7db, RZ ;  /* 0xe48e282506057824 */ /* 0x000fe200078e02ff */
[----:B------:R-:W-:Y:S01]  /*04f0*/  UMOV UR4, 0x54442d18 ;  /* 0x54442d1800047882 */ /* 0x000fe20000000000 */
[----:B------:R-:W-:Y:S01]  /*0500*/  IMAD.MOV.U32 R2, RZ, RZ, 0x1 ;  /* 0x00000001ff027424 */ /* 0x000fe200078e00ff */
[----:B------:R-:W-:Y:S01]  /*0510*/  UMOV UR5, 0x400921fb ;  /* 0x400921fb00057882 */ /* 0x000fe20000000000 */
[----:B------:R-:W-:Y:S01]  /*0520*/  IMAD.MOV.U32 R3, RZ, RZ, 0x0 ;  /* 0x00000000ff037424 */ /* 0x000fe200078e00ff */
[----:B------:R-:W-:Y:S01]  /*0530*/  BSSY.RECONVERGENT B2, `(.L_x_6) ;  /* 0x0000035000027945 */ /* 0x000fe20003800200 */
[C---:B------:R-:W-:Y:S02]  /*0540*/  IMAD R5, R16.reuse, 0x26f19d38, R5 ;  /* 0x26f19d3810057824 */ /* 0x040fe400078e0205 */
[----:B------:R-:W-:-:S04]  /*0550*/  IMAD.WIDE.U32 R2, R16, -0x1b71d7db, R2 ;  /* 0xe48e282510027825 */ /* 0x000fc800078e0002 */
[----:B------:R-:W-:Y:S02]  /*0560*/  IMAD.IADD R3, R3, 0x1, R5 ;  /* 0x0000000103037824 */ /* 0x000fe400078e0205 */
[----:B------:R-:W-:Y:S02]  /*0570*/  IMAD R17, R6, 0x77579559, RZ ;  /* 0x7757955906117824 */ /* 0x000fe400078e02ff */
[----:B------:R-:W-:Y:S01]  /*0580*/  IMAD.MOV.U32 R4, RZ, RZ, -0x1b71d7da ;  /* 0xe48e2826ff047424 */ /* 0x000fe200078e00ff */
[----:B------:R-:W-:Y:S01]  /*0590*/  LOP3.LUT R3, R3, 0x7fffffff, RZ, 0xc0, !PT ;  /* 0x7fffffff03037812 */ /* 0x000fe200078ec0ff */
[----:B------:R-:W-:Y:S02]  /*05a0*/  IMAD.MOV.U32 R5, RZ, RZ, 0x26f19d38 ;  /* 0x26f19d38ff057424 */ /* 0x000fe400078e00ff */
[C---:B------:R-:W-:Y:S02]  /*05b0*/  IMAD R21, R16.reuse, -0x46d9875e, R17 ;  /* 0xb92678a210157824 */ /* 0x040fe400078e0211 */
[----:B------:R-:W-:Y:S01]  /*05c0*/  IMAD.WIDE.U32 R16, R16, 0x77579559, R4 ;  /* 0x7757955910107825 */ /* 0x000fe200078e0004 */
[----:B------:R-:W0:Y:S03]  /*05d0*/  I2F.F64.U64 R2, R2 ;  /* 0x0000000200027312 */ /* 0x000e260000301800 */
[----:B------:R-:W-:-:S02]  /*05e0*/  IMAD.IADD R4, R17, 0x1, R21 ;  /* 0x0000000111047824 */ /* 0x000fc400078e0215 */
[----:B------:R-:W-:Y:S02]  /*05f0*/  IMAD.MOV.U32 R6, RZ, RZ, 0x1 ;  /* 0x00000001ff067424 */ /* 0x000fe400078e00ff */
[----:B------:R-:W-:Y:S01]  /*0600*/  IMAD.MOV.U32 R38, RZ, RZ, R12 ;  /* 0x000000ffff267224 */ /* 0x000fe200078e000c */
[----:B------:R-:W-:Y:S01]  /*0610*/  LOP3.LUT R5, R4, 0x7fffffff, RZ, 0xc0, !PT ;  /* 0x7fffffff04057812 */ /* 0x000fe200078ec0ff */
[----:B------:R-:W-:Y:S01]  /*0620*/  IMAD.MOV.U32 R39, RZ, RZ, R13 ;  /* 0x000000ffff277224 */ /* 0x000fe200078e000d */
[----:B------:R-:W-:-:S04]  /*0630*/  MOV R4, R16 ;  /* 0x0000001000047202 */ /* 0x000fc80000000f00 */
[----:B------:R-:W1:Y:S01]  /*0640*/  I2F.F64.U64 R22, R4 ;  /* 0x0000000400167312 */ /* 0x000e620000301800 */
[----:B0-----:R-:W-:-:S08]  /*0650*/  DMUL R20, R2, 1.084202172485504434e-19 ;  /* 0x3c00000002147828 */ /* 0x001fd00000000000 */
[----:B------:R-:W-:Y:S02]  /*0660*/  DFMA R20, R2, 1.084202172485504434e-19, R20 ;  /* 0x3c0000000214782b */ /* 0x000fe40000000014 */
[----:B-1----:R-:W-:-:S06]  /*0670*/  DMUL R2, R22, 1.084202172485504434e-19 ;  /* 0x3c00000016027828 */ /* 0x002fcc0000000000 */
[----:B------:R-:W-:Y:S01]  /*0680*/  DMUL R42, R20, UR4 ;  /* 0x00000004142a7c28 */ /* 0x000fe20008000000 */
[----:B------:R-:W-:Y:S02]  /*0690*/  IMAD.MOV.U32 R20, RZ, RZ, 0x0 ;  /* 0x00000000ff147424 */ /* 0x000fe400078e00ff */
[----:B------:R-:W-:-:S05]  /*06a0*/  IMAD.MOV.U32 R21, RZ, RZ, 0x40000000 ;  /* 0x40000000ff157424 */ /* 0x000fca00078e00ff */
[----:B------:R-:W-:Y:S02]  /*06b0*/  DSETP.NEU.AND P2, PT, R42, +INF , PT ;  /* 0x7ff000002a00742a */ /* 0x000fe40003f4d000 */
[----:B------:R-:W-:-:S12]  /*06c0*/  DFMA R2, R2, R20, -1 ;  /* 0xbff000000202742b */ /* 0x000fd80000000014 */
[----:B------:R-:W-:Y:S05]  /*06d0*/  @!P2 BRA `(.L_x_7) ;  /* 0x000000000068a947 */ /* 0x000fea0003800000 */
[----:B------:R-:W-:Y:S01]  /*06e0*/  UMOV UR4, 0x6dc9c883 ;  /* 0x6dc9c88300047882 */ /* 0x000fe20000000000 */
[----:B------:R-:W-:Y:S01]  /*06f0*/  UMOV UR5, 0x3fe45f30 ;  /* 0x3fe45f3000057882 */ /* 0x000fe20000000000 */
[C---:B------:R-:W-:Y:S01]  /*0700*/  DSETP.GE.AND P0, PT, R42.reuse, 2.14748364800000000000e+09, PT ;  /* 0x41e000002a00742a */ /* 0x040fe20003f06000 */
[----:B------:R-:W-:Y:S01]  /*0710*/  BSSY.RECONVERGENT B3, `(.L_x_8) ;  /* 0x0000015000037945 */ /* 0x000fe20003800200 */
[----:B------:R-:W-:Y:S01]  /*0720*/  DMUL R20, R42, UR4 ;  /* 0x000000042a147c28 */ /* 0x000fe20008000000 */
[----:B------:R-:W-:Y:S01]  /*0730*/  UMOV UR4, 0x54442d18 ;  /* 0x54442d1800047882 */ /* 0x000fe20000000000 */
[----:B------:R-:W-:-:S04]  /*0740*/  UMOV UR5, 0x3ff921fb ;  /* 0x3ff921fb00057882 */ /* 0x000fc80000000000 */
[----:B------:R-:W0:Y:S08]  /*0750*/  F2I.F64 R6, R20 ;  /* 0x0000001400067311 */ /* 0x000e300000301100 */
[----:B0-----:R-:W0:Y:S02]  /*0760*/  I2F.F64 R38, R6 ;  /* 0x0000000600267312 */ /* 0x001e240000201c00 */
[----:B0-----:R-:W-:Y:S01]  /*0770*/  DFMA R22, R38, -UR4, R42 ;  /* 0x8000000426167c2b */ /* 0x001fe2000800002a */
[----:B------:R-:W-:Y:S01]  /*0780*/  UMOV UR4, 0x33145c00 ;  /* 0x33145c0000047882 */ /* 0x000fe20000000000 */
[----:B------:R-:W-:-:S06]  /*0790*/  UMOV UR5, 0x3c91a626 ;  /* 0x3c91a62600057882 */ /* 0x000fcc0000000000 */
[----:B------:R-:W-:Y:S01]  /*07a0*/  DFMA R22, R38, -UR4, R22 ;  /* 0x8000000426167c2b */ /* 0x000fe20008000016 */
[----:B------:R-:W-:Y:S01]  /*07b0*/  UMOV UR4, 0x252049c0 ;  /* 0x252049c000047882 */ /* 0x000fe20000000000 */
[----:B------:R-:W-:-:S06]  /*07c0*/  UMOV UR5, 0x397b839a ;  /* 0x397b839a00057882 */ /* 0x000fcc0000000000 */
[----:B------:R-:W-:Y:S01]  /*07d0*/  DFMA R38, R38, -UR4, R22 ;  /* 0x8000000426267c2b */ /* 0x000fe20008000016 */
[----:B------:R-:W-:Y:S10]  /*07e0*/  @!P0 BRA `(.L_x_9) ;  /* 0x00000000001c8947 */ /* 0x000ff40003800000 */
[----:B------:R-:W-:Y:S01]  /*07f0*/  IMAD.MOV.U32 R22, RZ, RZ, R42 ;  /* 0x000000ffff167224 */ /* 0x000fe200078e002a */
[----:B------:R-:W-:Y:S01]  /*0800*/  MOV R6, 0x830 ;  /* 0x0000083000067802 */ /* 0x000fe20000000f00 */
[----:B------:R-:W-:-:S07]  /*0810*/  IMAD.MOV.U32 R21, RZ, RZ, R43 ;  /* 0x000000ffff157224 */ /* 0x000fce00078e002b */
[----:B------:R-:W-:Y:S05]  /*0820*/  CALL.REL.NOINC `($_Z11ray_tracingPdiiP6vectorS1_ddd$__internal_trig_reduction_slowpathd) ;  /* 0x0000002400847944 */ /* 0x000fea0003c00000 */
[----:B------:R-:W-:Y:S01]  /*0830*/  MOV R6, R22 ;  /* 0x0000001600067202 */ /* 0x000fe20000000f00 */
[----:B------:R-:W-:Y:S02]  /*0840*/  IMAD.MOV.U32 R38, RZ, RZ, R44 ;  /* 0x000000ffff267224 */ /* 0x000fe400078e002c */
[----:B------:R-:W-:-:S07]  /*0850*/  IMAD.MOV.U32 R39, RZ, RZ, R45 ;  /* 0x000000ffff277224 */ /* 0x000fce00078e002d */
.L_x_9:
[----:B------:R-:W-:Y:S05]  /*0860*/  BSYNC.RECONVERGENT B3 ;  /* 0x0000000000037941 */ /* 0x000fea0003800200 */
.L_x_8:
[----:B------:R-:W-:-:S07]  /*0870*/  VIADD R6, R6, 0x1 ;  /* 0x0000000106067836 */ /* 0x000fce0000000000 */
.L_x_7:
[----:B------:R-:W-:Y:S05]  /*0880*/  BSYNC.RECONVERGENT B2 ;  /* 0x0000000000027941 */ /* 0x000fea0003800200 */
.L_x_6:
[----:B------:R-:W-:-:S05]  /*0890*/  IMAD.SHL.U32 R20, R6, 0x40, RZ ;  /* 0x0000004006147824 */ /* 0x000fca00078e00ff */
[----:B------:R-:W-:-:S04]  /*08a0*/  LOP3.LUT R20, R20, 0x40, RZ, 0xc0, !PT ;  /* 0x0000004014147812 */ /* 0x000fc800078ec0ff */
[----:B------:R-:W-:-:S05]  /*08b0*/  IADD3 R44, P0, PT, R20, UR8, RZ ;  /* 0x00000008142c7c10 */ /* 0x000fca000ff1e0ff */
[----:B------:R-:W-:-:S05]  /*08c0*/  IMAD.X R45, RZ, RZ, UR9, P0 ;  /* 0x00000009ff2d7e24 */ /* 0x000fca00080e06ff */
[----:B------:R-:W2:Y:S04]  /*08d0*/  LDG.E.128.CONSTANT R20, desc[UR6][R44.64] ;  /* 0x000000062c147981 */ /* 0x000ea8000c1e9d00 */
[----:B------:R-:W3:Y:S04]  /*08e0*/  LDG.E.128.CONSTANT R24, desc[UR6][R44.64+0x10] ;  /* 0x000010062c187981 */ /* 0x000ee8000c1e9d00 */
[----:B------:R0:W4:Y:S01]  /*08f0*/  LDG.E.128.CONSTANT R28, desc[UR6][R44.64+0x20] ;  /* 0x000020062c1c7981 */ /* 0x000122000c1e9d00 */
[----:B------:R-:W-:Y:S01]  /*0900*/  LOP3.LUT R40, R6, 0x1, RZ, 0xc0, !PT ;  /* 0x0000000106287812 */ /* 0x000fe200078ec0ff */
[----:B------:R-:W-:Y:S01]  /*0910*/  IMAD.MOV.U32 R46, RZ, RZ, 0x20fd8164 ;  /* 0x20fd8164ff2e7424 */ /* 0x000fe200078e00ff */
[----:B------:R-:W-:Y:S02]  /*0920*/  BSSY.RECONVERGENT B2, `(.L_x_10) ;  /* 0x000002d000027945 */ /* 0x000fe40003800200 */
[----:B------:R-:W-:Y:S01]  /*0930*/  ISETP.NE.U32.AND P0, PT, R40, 0x1, PT ;  /* 0x000000012800780c */ /* 0x000fe20003f05070 */
[----:B------:R-:W-:-:S03]  /*0940*/  IMAD.MOV.U32 R40, RZ, RZ, 0x3da8ff83 ;  /* 0x3da8ff83ff287424 */ /* 0x000fc600078e00ff */
[----:B------:R-:W-:Y:S01]  /*0950*/  FSEL R46, R46, -8.06006814911005101289e+34, !P0 ;  /* 0xf9785eba2e2e7808 */ /* 0x000fe20004000000 */
[----:B0-----:R-:W-:Y:S01]  /*0960*/  IMAD.MOV.U32 R44, RZ, RZ, R12 ;  /* 0x000000ffff2c7224 */ /* 0x001fe200078e000c */
[----:B------:R-:W-:Y:S01]  /*0970*/  FSEL R47, -R40, 0.11223486810922622681, !P0 ;  /* 0x3de5db65282f7808 */ /* 0x000fe20004000100 */
[----:B------:R-:W-:Y:S01]  /*0980*/  DMUL R40, R38, R38 ;  /* 0x0000002626287228 */ /* 0x000fe20000000000 */
[----:B------:R-:W-:-:S07]  /*0990*/  IMAD.MOV.U32 R45, RZ, RZ, R13 ;  /* 0x000000ffff2d7224 */ /* 0x000fce00078e000d */
[----:B--2---:R-:W-:-:S08]  /*09a0*/  DFMA R20, R40, R46, R20 ;  /* 0x0000002e2814722b */ /* 0x004fd00000000014 */
[----:B------:R-:W-:-:S08]  /*09b0*/  DFMA R20, R40, R20, R22 ;  /* 0x000000142814722b */ /* 0x000fd00000000016 */
[----:B---3--:R-:W-:-:S08]  /*09c0*/  DFMA R20, R40, R20, R24 ;  /* 0x000000142814722b */ /* 0x008fd00000000018 */
[----:B------:R-:W-:-:S08]  /*09d0*/  DFMA R20, R40, R20, R26 ;  /* 0x000000142814722b */ /* 0x000fd0000000001a */
[----:B----4-:R-:W-:-:S08]  /*09e0*/  DFMA R20, R40, R20, R28 ;  /* 0x000000142814722b */ /* 0x010fd0000000001c */
[----:B------:R-:W-:-:S08]  /*09f0*/  DFMA R20, R40, R20, R30 ;  /* 0x000000142814722b */ /* 0x000fd0000000001e */
[----:B------:R-:W-:Y:S02]  /*0a00*/  DFMA R22, R20, R38, R38 ;  /* 0x000000261416722b */ /* 0x000fe40000000026 */
[----:B------:R-:W-:Y:S01]  /*0a10*/  DFMA R20, R40, R20, 1 ;  /* 0x3ff000002814742b */ /* 0x000fe20000000014 */
[----:B------:R-:W-:-:S09]  /*0a20*/  MOV R38, RZ ;  /* 0x000000ff00267202 */ /* 0x000fd20000000f00 */
[----:B------:R-:W-:Y:S02]  /*0a30*/  FSEL R22, R20, R22, !P0 ;  /* 0x0000001614167208 */ /* 0x000fe40004000000 */
[----:B------:R-:W-:Y:S02]  /*0a40*/  FSEL R23, R21, R23, !P0 ;  /* 0x0000001715177208 */ /* 0x000fe40004000000 */
[----:B------:R-:W-:-:S04]  /*0a50*/  LOP3.LUT P0, RZ, R6, 0x2, RZ, 0xc0, !PT ;  /* 0x0000000206ff7812 */ /* 0x000fc8000780c0ff */
[----:B------:R-:W-:-:S10]  /*0a60*/  DADD R20, RZ, -R22 ;  /* 0x00000000ff147229 */ /* 0x000fd40000000816 */
[----:B------:R-:W-:Y:S02]  /*0a70*/  FSEL R40, R22, R20, !P0 ;  /* 0x0000001416287208 */ /* 0x000fe40004000000 */
[----:B------:R-:W-:Y:S01]  /*0a80*/  FSEL R41, R23, R21, !P0 ;  /* 0x0000001517297208 */ /* 0x000fe20004000000 */
[----:B------:R-:W-:Y:S06]  /*0a90*/  @!P2 BRA `(.L_x_11) ;  /* 0x000000000054a947 */ /* 0x000fec0003800000 */
[----:B------:R-:W-:Y:S01]  /*0aa0*/  UMOV UR4, 0x6dc9c883 ;  /* 0x6dc9c88300047882 */ /* 0x000fe20000000000 */
[----:B------:R-:W-:Y:S01]  /*0ab0*/  UMOV UR5, 0x3fe45f30 ;  /* 0x3fe45f3000057882 */ /* 0x000fe20000000000 */
[C---:B------:R-:W-:Y:S02]  /*0ac0*/  DSETP.GE.AND P0, PT, R42.reuse, 2.14748364800000000000e+09, PT ;  /* 0x41e000002a00742a */ /* 0x040fe40003f06000 */
[----:B------:R-:W-:Y:S01]  /*0ad0*/  DMUL R38, R42, UR4 ;  /* 0x000000042a267c28 */ /* 0x000fe20008000000 */
[----:B------:R-:W-:Y:S01]  /*0ae0*/  UMOV UR4, 0x54442d18 ;  /* 0x54442d1800047882 */ /* 0x000fe20000000000 */
[----:B------:R-:W-:-:S08]  /*0af0*/  UMOV UR5, 0x3ff921fb ;  /* 0x3ff921fb00057882 */ /* 0x000fd00000000000 */
        /* <DEDUP_REMOVED lines=14> */
[----:B------:R-:W-:-:S07]  /*0be0*/  IMAD.MOV.U32 R38, RZ, RZ, R22 ;  /* 0x000000ffff267224 */ /* 0x000fce00078e0016 */
.L_x_11:
[----:B------:R-:W-:Y:S05]  /*0bf0*/  BSYNC.RECONVERGENT B2 ;  /* 0x0000000000027941 */ /* 0x000fea0003800200 */
.L_x_10:
[----:B------:R-:W-:Y:S01]  /*0c00*/  DFMA R26, -R2, R2, 1 ;  /* 0x3ff00000021a742b */ /* 0x000fe20000000102 */
[----:B------:R-:W-:Y:S01]  /*0c10*/  IMAD.MOV.U32 R22, RZ, RZ, 0x0 ;  /* 0x00000000ff167424 */ /* 0x000fe200078e00ff */
[----:B------:R-:W-:Y:S01]  /*0c20*/  MOV R23, 0x3fd80000 ;  /* 0x3fd8000000177802 */ /* 0x000fe20000000f00 */
[----:B------:R-:W-:Y:S03]  /*0c30*/  BSSY.RECONVERGENT B2, `(.L_x_12) ;  /* 0x0000015000027945 */ /* 0x000fe60003800200 */
[----:B------:R-:W0:Y:S04]  /*0c40*/  MUFU.RSQ64H R29, R27 ;  /* 0x0000001b001d7308 */ /* 0x000e280000001c00 */
[----:B------:R-:W-:-:S05]  /*0c50*/  VIADD R28, R27, 0xfcb00000 ;  /* 0xfcb000001b1c7836 */ /* 0x000fca0000000000 */
[----:B------:R-:W-:Y:S01]  /*0c60*/  ISETP.GE.U32.AND P0, PT, R28, 0x7ca00000, PT ;  /* 0x7ca000001c00780c */ /* 0x000fe20003f06070 */
[----:B0-----:R-:W-:-:S08]  /*0c70*/  DMUL R20, R28, R28 ;  /* 0x0000001c1c147228 */ /* 0x001fd00000000000 */
[----:B------:R-:W-:-:S08]  /*0c80*/  DFMA R20, R26, -R20, 1 ;  /* 0x3ff000001a14742b */ /* 0x000fd00000000814 */
[----:B------:R-:W-:Y:S02]  /*0c90*/  DFMA R22, R20, R22, 0.5 ;  /* 0x3fe000001416742b */ /* 0x000fe40000000016 */
[----:B------:R-:W-:-:S08]  /*0ca0*/  DMUL R20, R28, R20 ;  /* 0x000000141c147228 */ /* 0x000fd00000000000 */
[----:B------:R-:W-:-:S08]  /*0cb0*/  DFMA R30, R22, R20, R28 ;  /* 0x00000014161e722b */ /* 0x000fd0000000001c */
[----:B------:R-:W-:Y:S02]  /*0cc0*/  DMUL R22, R26, R30 ;  /* 0x0000001e1a167228 */ /* 0x000fe40000000000 */
[----:B------:R-:W-:Y:S02]  /*0cd0*/  VIADD R21, R31, 0xfff00000 ;  /* 0xfff000001f157836 */ /* 0x000fe40000000000 */
[----:B------:R-:W-:-:S04]  /*0ce0*/  IMAD.MOV.U32 R20, RZ, RZ, R30 ;  /* 0x000000ffff147224 */ /* 0x000fc800078e001e */
[----:B------:R-:W-:-:S08]  /*0cf0*/  DFMA R24, R22, -R22, R26 ;  /* 0x800000161618722b */ /* 0x000fd0000000001a */
[----:B------:R-:W-:Y:S01]  /*0d00*/  DFMA R42, R24, R20, R22 ;  /* 0x00000014182a722b */ /* 0x000fe20000000016 */
[----:B------:R-:W-:Y:S10]  /*0d10*/  @!P0 BRA `(.L_x_13) ;  /* 0x0000000000188947 */ /* 0x000ff40003800000 */
[----:B------:R-:W-:Y:S01]  /*0d20*/  IMAD.MOV.U32 R20, RZ, RZ, R30 ;  /* 0x000000ffff147224 */ /* 0x000fe200078e001e */
[----:B------:R-:W-:Y:S01]  /*0d30*/  MOV R42, 0xd60 ;  /* 0x00000d60002a7802 */ /* 0x000fe20000000f00 */
[----:B------:R-:W-:-:S07]  /*0d40*/  IMAD.MOV.U32 R6, RZ, RZ, R28 ;  /* 0x000000ffff067224 */ /* 0x000fce00078e001c */
[----:B------:R-:W-:Y:S05]  /*0d50*/  CALL.REL.NOINC `($__internal_1_$__cuda_sm20_dsqrt_rn_f64_mediumpath_v1) ;  /* 0x0000001c009c7944 */ /* 0x000fea0003c00000 */
[----:B------:R-:W-:Y:S02]  /*0d60*/  IMAD.MOV.U32 R42, RZ, RZ, R20 ;  /* 0x000000ffff2a7224 */ /* 0x000fe400078e0014 */
[----:B------:R-:W-:-:S07]  /*0d70*/  IMAD.MOV.U32 R43, RZ, RZ, R21 ;  /* 0x000000ffff2b7224 */ /* 0x000fce00078e0015 */
.L_x_13:
[----:B------:R-:W-:Y:S05]  /*0d80*/  BSYNC.RECONVERGENT B2 ;  /* 0x0000000000027941 */ /* 0x000fea0003800200 */
.L_x_12:
[----:B------:R-:W-:-:S05]  /*0d90*/  IMAD.SHL.U32 R6, R38, 0x40, RZ ;  /* 0x0000004026067824 */ /* 0x000fca00078e00ff */
[----:B------:R-:W-:-:S04]  /*0da0*/  LOP3.LUT R6, R6, 0x40, RZ, 0xc0, !PT ;  /* 0x0000004006067812 */ /* 0x000fc800078ec0ff */
[----:B------:R-:W-:-:S04]  /*0db0*/  IADD3 R48, P0, PT, R6, UR8, RZ ;  /* 0x0000000806307c10 */ /* 0x000fc8000ff1e0ff */
[----:B------:R-:W-:-:S05]  /*0dc0*/  IADD3.X R49, PT, PT, RZ, UR9, RZ, P0, !PT ;  /* 0x00000009ff317c10 */ /* 0x000fca00087fe4ff */
[----:B------:R-:W2:Y:S01]  /*0dd0*/  LDG.E.128.CONSTANT R20, desc[UR6][R48.64] ;  /* 0x0000000630147981 */ /* 0x000ea2000c1e9d00 */
[----:B------:R-:W-:Y:S01]  /*0de0*/  LOP3.LUT R6, R38, 0x1, RZ, 0xc0, !PT ;  /* 0x0000000126067812 */ /* 0x000fe200078ec0ff */
[----:B------:R-:W-:Y:S01]  /*0df0*/  IMAD.MOV.U32 R24, RZ, RZ, 0x20fd8164 ;  /* 0x20fd8164ff187424 */ /* 0x000fe200078e00ff */
[----:B------:R-:W-:Y:S01]  /*0e00*/  DMUL R46, R44, R44 ;  /* 0x0000002c2c2e7228 */ /* 0x000fe20000000000 */
[----:B------:R-:W3:Y:S01]  /*0e10*/  LDG.E.128.CONSTANT R28, desc[UR6][R48.64+0x20] ;  /* 0x00002006301c7981 */ /* 0x000ee2000c1e9d00 */
[----:B------:R-:W-:Y:S01]  /*0e20*/  ISETP.NE.U32.AND P0, PT, R6, 0x1, PT ;  /* 0x000000010600780c */ /* 0x000fe20003f05070 */
[----:B------:R-:W-:-:S03]  /*0e30*/  IMAD.MOV.U32 R6, RZ, RZ, 0x3da8ff83 ;  /* 0x3da8ff83ff067424 */ /* 0x000fc600078e00ff */
[----:B------:R-:W-:Y:S02]  /*0e40*/  FSEL R24, R24, -8.06006814911005101289e+34, !P0 ;  /* 0xf9785eba18187808 */ /* 0x000fe40004000000 */
[----:B------:R-:W-:Y:S02]  /*0e50*/  FSEL R25, -R6, 0.11223486810922622681, !P0 ;  /* 0x3de5db6506197808 */ /* 0x000fe40004000100 */
[----:B------:R-:W0:Y:S04]  /*0e60*/  LDC R6, c[0x0][0x3a4] ;  /* 0x0000e900ff067b82 */ /* 0x000e280000000800 */
[C---:B--2---:R-:W-:Y:S01]  /*0e70*/  DFMA R20, R46.reuse, R24, R20 ;  /* 0x000000182e14722b */ /* 0x044fe20000000014 */
[----:B------:R-:W2:Y:S07]  /*0e80*/  LDG.E.128.CONSTANT R24, desc[UR6][R48.64+0x10] ;  /* 0x0000100630187981 */ /* 0x000eae000c1e9d00 */
[----:B------:R-:W-:Y:S01]  /*0e90*/  DFMA R20, R46, R20, R22 ;  /* 0x000000142e14722b */ /* 0x000fe20000000016 */
[----:B0-----:R-:W-:Y:S01]  /*0ea0*/  FSETP.GEU.AND P1, PT, |R6|, 6.5827683646048100446e-37, PT ;  /* 0x036000000600780b */ /* 0x001fe20003f2e200 */
[----:B------:R-:W-:Y:S01]  /*0eb0*/  BSSY.RECONVERGENT B2, `(.L_x_14) ;  /* 0x0000023000027945 */ /* 0x000fe20003800200 */
[----:B------:R-:W-:-:S05]  /*0ec0*/  DMUL R40, R42, R40 ;  /* 0x000000282a287228 */ /* 0x000fca0000000000 */
[----:B--2---:R-:W-:-:S08]  /*0ed0*/  DFMA R20, R46, R20, R24 ;  /* 0x000000142e14722b */ /* 0x004fd00000000018 */
[----:B------:R-:W-:-:S08]  /*0ee0*/  DFMA R20, R46, R20, R26 ;  /* 0x000000142e14722b */ /* 0x000fd0000000001a */
[----:B---3--:R-:W-:-:S08]  /*0ef0*/  DFMA R20, R46, R20, R28 ;  /* 0x000000142e14722b */ /* 0x008fd0000000001c */
[----:B------:R-:W-:-:S08]  /*0f00*/  DFMA R20, R46, R20, R30 ;  /* 0x000000142e14722b */ /* 0x000fd0000000001e */
[----:B------:R-:W-:Y:S02]  /*0f10*/  DFMA R22, R20, R44, R44 ;  /* 0x0000002c1416722b */ /* 0x000fe4000000002c */
[----:B------:R-:W-:-:S10]  /*0f20*/  DFMA R20, R46, R20, 1 ;  /* 0x3ff000002e14742b */ /* 0x000fd40000000014 */
[----:B------:R-:W-:Y:S02]  /*0f30*/  FSEL R22, R20, R22, !P0 ;  /* 0x0000001614167208 */ /* 0x000fe40004000000 */
[----:B------:R-:W-:-:S06]  /*0f40*/  FSEL R23, R21, R23, !P0 ;  /* 0x0000001715177208 */ /* 0x000fcc0004000000 */
[----:B------:R-:W-:Y:S01]  /*0f50*/  DADD R20, RZ, -R22 ;  /* 0x00000000ff147229 */ /* 0x000fe20000000816 */
[----:B------:R-:W-:-:S09]  /*0f60*/  LOP3.LUT P0, RZ, R38, 0x2, RZ, 0xc0, !PT ;  /* 0x0000000226ff7812 */ /* 0x000fd2000780c0ff */
[----:B------:R-:W-:Y:S02]  /*0f70*/  FSEL R38, R22, R20, !P0 ;  /* 0x0000001416267208 */ /* 0x000fe40004000000 */
[----:B------:R-:W-:-:S06]  /*0f80*/  FSEL R39, R23, R21, !P0 ;  /* 0x0000001517277208 */ /* 0x000fcc0004000000 */
[----:B------:R-:W-:-:S06]  /*0f90*/  DMUL R38, R42, R38 ;  /* 0x000000262a267228 */ /* 0x000fcc0000000000 */
[----:B------:R-:W0:Y:S01]  /*0fa0*/  MUFU.RCP64H R21, R39 ;  /* 0x0000002700157308 */ /* 0x000e220000001800 */
[----:B------:R-:W-:-:S06]  /*0fb0*/  IMAD.MOV.U32 R20, RZ, RZ, 0x1 ;  /* 0x00000001ff147424 */ /* 0x000fcc00078e00ff */
[----:B0-----:R-:W-:-:S08]  /*0fc0*/  DFMA R22, -R38, R20, 1 ;  /* 0x3ff000002616742b */ /* 0x001fd00000000114 */
[----:B------:R-:W-:-:S08]  /*0fd0*/  DFMA R22, R22, R22, R22 ;  /* 0x000000161616722b */ /* 0x000fd00000000016 */
[----:B------:R-:W-:-:S08]  /*0fe0*/  DFMA R22, R20, R22, R20 ;  /* 0x000000161416722b */ /* 0x000fd00000000014 */
[----:B------:R-:W-:-:S08]  /*0ff0*/  DFMA R20, -R38, R22, 1 ;  /* 0x3ff000002614742b */ /* 0x000fd00000000116 */
[----:B------:R-:W-:-:S08]  /*1000*/  DFMA R20, R22, R20, R22 ;  /* 0x000000141614722b */ /* 0x000fd00000000016 */
[----:B------:R-:W-:-:S08]  /*1010*/  DMUL R22, R20, UR10 ;  /* 0x0000000a14167c28 */ /* 0x000fd00008000000 */
[----:B------:R-:W-:-:S08]  /*1020*/  DFMA R24, -R38, R22, UR10 ;  /* 0x0000000a26187e2b */ /* 0x000fd00008000116 */
[----:B------:R-:W-:-:S10]  /*1030*/  DFMA R20, R20, R24, R22 ;  /* 0x000000181414722b */ /* 0x000fd40000000016 */
[----:B------:R-:W-:-:S05]  /*1040*/  FFMA R22, RZ, R39, R21 ;  /* 0x00000027ff167223 */ /* 0x000fca0000000015 */
[----:B------:R-:W-:-:S13]  /*1050*/  FSETP.GT.AND P0, PT, |R22|, 1.469367938527859385e-39, PT ;  /* 0x001000001600780b */ /* 0x000fda0003f04200 */
[----:B------:R-:W-:Y:S05]  /*1060*/  @P0 BRA P1, `(.L_x_15) ;  /* 0x00000000001c0947 */ /* 0x000fea0000800000 */
[----:B------:R-:W0:Y:S01]  /*1070*/  LDCU.64 UR4, c[0x0][0x3a0] ;  /* 0x00007400ff0477ac */ /* 0x000e220008000a00 */
[----:B------:R-:W-:Y:S01]  /*1080*/  IMAD.MOV.U32 R6, RZ, RZ, R38 ;  /* 0x000000ffff067224 */ /* 0x000fe200078e0026 */
[----:B------:R-:W-:Y:S01]  /*1090*/  MOV R22, 0x10e0 ;  /* 0x000010e000167802 */ /* 0x000fe20000000f00 */
[----:B------:R-:W-:Y:S02]  /*10a0*/  IMAD.MOV.U32 R21, RZ, RZ, R39 ;  /* 0x000000ffff157224 */ /* 0x000fe400078e0027 */
[----:B0-----:R-:W-:Y:S02]  /*10b0*/  IMAD.U32 R20, RZ, RZ, UR4 ;  /* 0x00000004ff147e24 */ /* 0x001fe4000f8e00ff */
[----:B------:R-:W-:-:S07]  /*10c0*/  IMAD.U32 R23, RZ, RZ, UR5 ;  /* 0x00000005ff177e24 */ /* 0x000fce000f8e00ff */
[----:B------:R-:W-:Y:S05]  /*10d0*/  CALL.REL.NOINC `($__internal_0_$__cuda_sm20_div_rn_f64_full) ;  /* 0x0000001400287944 */ /* 0x000fea0003c00000 */
.L_x_15:
[----:B------:R-:W-:Y:S05]  /*10e0*/  BSYNC.RECONVERGENT B2 ;  /* 0x0000000000027941 */ /* 0x000fea0003800200 */
.L_x_14:
[-C--:B------:R-:W-:Y:S01]  /*10f0*/  DMUL R28, R2, R20.reuse ;  /* 0x00000014021c7228 */ /* 0x080fe20000000000 */
[----:B------:R-:W-:Y:S01]  /*1100*/  IADD3 R16, P1, PT, R16, 0x1, RZ ;  /* 0x0000000110107810 */ /* 0x000fe20007f3e0ff */
[----:B------:R-:W-:-:S03]  /*1110*/  DMUL R30, R40, R20 ;  /* 0x00000014281e7228 */ /* 0x000fc60000000000 */
[----:B------:R-:W-:-:S03]  /*1120*/  IADD3.X R6, PT, PT, RZ, R5, RZ, P1, !PT ;  /* 0x00000005ff067210 */ /* 0x000fc60000ffe4ff */
[----:B------:R-:W-:-:S06]  /*1130*/  DSETP.GEU.AND P0, PT, |R28|, UR12, PT ;  /* 0x0000000c1c007e2a */ /* 0x000fcc000bf0e200 */
[----:B------:R-:W-:-:S14]  /*1140*/  DSETP.GEU.OR P0, PT, |R30|, UR12, P0 ;  /* 0x0000000c1e007e2a */ /* 0x000fdc000870e600 */
[----:B------:R-:W-:Y:S05]  /*1150*/  @P0 BRA `(.L_x_16) ;  /* 0xfffffff000e00947 */ /* 0x000fea000383ffff */
[----:B------:R-:W-:Y:S05]  /*1160*/  BSYNC.RECONVERGENT B1 ;  /* 0x0000000000017941 */ /* 0x000fea0003800200 */
.L_x_5:
[----:B------:R-:W-:-:S08]  /*1170*/  DMUL R4, R36, R38 ;  /* 0x0000002624047228 */ /* 0x000fd00000000000 */
[----:B------:R-:W-:-:S08]  /*1180*/  DFMA R4, R34, R40, R4 ;  /* 0x000000282204722b */ /* 0x000fd00000000004 */
[----:B------:R-:W-:-:S08]  /*1190*/  DFMA R4, R32, R2, R4 ;  /* 0x000000022004722b */ /* 0x000fd00000000004 */
[----:B------:R-:W-:-:S08]  /*11a0*/  DFMA R26, R4, R4, R10 ;  /* 0x00000004041a722b */ /* 0x000fd0000000000a */
[----:B------:R-:W-:-:S14]  /*11b0*/  DSETP.GT.AND P0, PT, R26, R18, PT ;  /* 0x000000121a00722a */ /* 0x000fdc0003f04000 */
[----:B------:R-:W-:Y:S05]  /*11c0*/  @!P0 BRA `(.L_x_17) ;  /* 0xfffffff000c08947 */ /* 0x000fea000383ffff */
[----:B------:R-:W-:Y:S05]  /*11d0*/  BSYNC.RECONVERGENT B0 ;  /* 0x0000000000007941 */ /* 0x000fea0003800200 */
.L_x_4:
[----:B------:R-:W-:Y:S01]  /*11e0*/  DADD R26, -R18, R26 ;  /* 0x00000000121a7229 */ /* 0x000fe2000000011a */
[----:B------:R-:W-:Y:S01]  /*11f0*/  IMAD.MOV.U32 R20, RZ, RZ, 0x0 ;  /* 0x00000000ff147424 */ /* 0x000fe200078e00ff */
[----:B------:R-:W-:Y:S01]  /*1200*/  BSSY.RECONVERGENT B0, `(.L_x_18) ;  /* 0x0000018000007945 */ /* 0x000fe20003800200 */
[----:B------:R-:W-:-:S03]  /*1210*/  IMAD.MOV.U32 R21, RZ, RZ, 0x3fd80000 ;  /* 0x3fd80000ff157424 */ /* 0x000fc600078e00ff */
        /* <DEDUP_REMOVED lines=15> */
[----:B------:R-:W-:Y:S01]  /*1310*/  MOV R25, R43 ;  /* 0x0000002b00197202 */ /* 0x000fe20000000f00 */
[----:B------:R-:W-:Y:S01]  /*1320*/  IMAD.MOV.U32 R24, RZ, RZ, R42 ;  /* 0x000000ffff187224 */ /* 0x000fe200078e002a */
[----:B------:R-:W-:Y:S01]  /*1330*/  MOV R42, 0x1360 ;  /* 0x00001360002a7802 */ /* 0x000fe20000000f00 */
[----:B------:R-:W-:-:S07]  /*1340*/  IMAD.MOV.U32 R6, RZ, RZ, R16 ;  /* 0x000000ffff067224 */ /* 0x000fce00078e0010 */
[----:B------:R-:W-:Y:S05]  /*1350*/  CALL.REL.NOINC `($__internal_1_$__cuda_sm20_dsqrt_rn_f64_mediumpath_v1) ;  /* 0x00000018001c7944 */ /* 0x000fea0003c00000 */
[----:B------:R-:W-:Y:S02]  /*1360*/  IMAD.MOV.U32 R18, RZ, RZ, R20 ;  /* 0x000000ffff127224 */ /* 0x000fe400078e0014 */
[----:B------:R-:W-:-:S07]  /*1370*/  IMAD.MOV.U32 R19, RZ, RZ, R21 ;  /* 0x000000ffff137224 */ /* 0x000fce00078e0015 */
.L_x_19:
[----:B------:R-:W-:Y:S05]  /*1380*/  BSYNC.RECONVERGENT B0 ;  /* 0x0000000000007941 */ /* 0x000fea0003800200 */
.L_x_18:
[----:B------:R-:W-:Y:S01]  /*1390*/  DADD R18, R4, -R18 ;  /* 0x0000000004127229 */ /* 0x000fe20000000812 */
[----:B------:R-:W-:Y:S01]  /*13a0*/  IMAD.MOV.U32 R20, RZ, RZ, 0x0 ;  /* 0x00000000ff147424 */ /* 0x000fe200078e00ff */
[----:B------:R-:W-:Y:S01]  /*13b0*/  BSSY.RECONVERGENT B0, `(.L_x_20) ;  /* 0x0000021000007945 */ /* 0x000fe20003800200 */
[----:B------:R-:W-:-:S05]  /*13c0*/  IMAD.MOV.U32 R21, RZ, RZ, 0x3fd80000 ;  /* 0x3fd80000ff157424 */ /* 0x000fca00078e00ff */
[-C--:B------:R-:W-:Y:S02]  /*13d0*/  DMUL R38, R38, R18.reuse ;  /* 0x0000001226267228 */ /* 0x080fe40000000000 */
[-C--:B------:R-:W-:Y:S02]  /*13e0*/  DMUL R40, R40, R18.reuse ;  /* 0x0000001228287228 */ /* 0x080fe40000000000 */
[----:B------:R-:W-:-:S04]  /*13f0*/  DMUL R16, R2, R18 ;  /* 0x0000001202107228 */ /* 0x000fc80000000000 */
[----:B------:R-:W-:Y:S02]  /*1400*/  DADD R36, -R36, R38 ;  /* 0x0000000024247229 */ /* 0x000fe40000000126 */
[----:B------:R-:W-:Y:S02]  /*1410*/  DADD R34, -R34, R40 ;  /* 0x0000000022227229 */ /* 0x000fe40000000128 */
[----:B------:R-:W-:-:S04]  /*1420*/  DADD R32, -R32, R16 ;  /* 0x0000000020207229 */ /* 0x000fc80000000110 */
[----:B------:R-:W-:-:S08]  /*1430*/  DMUL R2, R36, R36 ;  /* 0x0000002424027228 */ /* 0x000fd00000000000 */
[----:B------:R-:W-:-:S08]  /*1440*/  DFMA R2, R34, R34, R2 ;  /* 0x000000222202722b */ /* 0x000fd00000000002 */
[----:B------:R-:W-:-:S06]  /*1450*/  DFMA R4, R32, R32, R2 ;  /* 0x000000202004722b */ /* 0x000fcc0000000002 */
        /* <DEDUP_REMOVED lines=9> */
[----:B------:R-:W-:Y:S01]  /*14f0*/  VIADD R21, R19, 0xfff00000 ;  /* 0xfff0000013157836 */ /* 0x000fe20000000000 */
[----:B------:R-:W-:-:S05]  /*1500*/  MOV R20, R18 ;  /* 0x0000001200147202 */ /* 0x000fca0000000f00 */
[----:B------:R-:W-:-:S08]  /*1510*/  DFMA R24, R22, -R22, R4 ;  /* 0x800000161618722b */ /* 0x000fd00000000004 */
[----:B------:R-:W-:Y:S01]  /*1520*/  DFMA R26, R24, R20, R22 ;  /* 0x00000014181a722b */ /* 0x000fe20000000016 */
[----:B------:R-:W-:Y:S10]  /*1530*/  @!P0 BRA `(.L_x_21) ;  /* 0x0000000000208947 */ /* 0x000ff40003800000 */
[----:B------:R-:W-:Y:S01]  /*1540*/  IMAD.MOV.U32 R20, RZ, RZ, R18 ;  /* 0x000000ffff147224 */ /* 0x000fe200078e0012 */
[----:B------:R-:W-:Y:S01]  /*1550*/  MOV R42, 0x15a0 ;  /* 0x000015a0002a7802 */ /* 0x000fe20000000f00 */
[----:B------:R-:W-:Y:S02]  /*1560*/  IMAD.MOV.U32 R26, RZ, RZ, R4 ;  /* 0x000000ffff1a7224 */ /* 0x000fe400078e0004 */
[----:B------:R-:W-:Y:S02]  /*1570*/  IMAD.MOV.U32 R27, RZ, RZ, R5 ;  /* 0x000000ffff1b7224 */ /* 0x000fe400078e0005 */
[----:B------:R-:W-:-:S07]  /*1580*/  IMAD.MOV.U32 R6, RZ, RZ, R2 ;  /* 0x000000ffff067224 */ /* 0x000fce00078e0002 */
[----:B------:R-:W-:Y:S05]  /*1590*/  CALL.REL.NOINC `($__internal_1_$__cuda_sm20_dsqrt_rn_f64_mediumpath_v1) ;  /* 0x00000014008c7944 */ /* 0x000fea0003c00000 */
[----:B------:R-:W-:Y:S02]  /*15a0*/  IMAD.MOV.U32 R26, RZ, RZ, R20 ;  /* 0x000000ffff1a7224 */ /* 0x000fe400078e0014 */
[----:B------:R-:W-:-:S07]  /*15b0*/  IMAD.MOV.U32 R27, RZ, RZ, R21 ;  /* 0x000000ffff1b7224 */ /* 0x000fce00078e0015 */
.L_x_21:
[----:B------:R-:W-:Y:S05]  /*15c0*/  BSYNC.RECONVERGENT B0 ;  /* 0x0000000000007941 */ /* 0x000fea0003800200 */
.L_x_20:
[----:B------:R-:W0:Y:S01]  /*15d0*/  MUFU.RCP64H R3, R27 ;  /* 0x0000001b00037308 */ /* 0x000e220000001800 */
[----:B------:R-:W-:Y:S01]  /*15e0*/  IMAD.MOV.U32 R2, RZ, RZ, 0x1 ;  /* 0x00000001ff027424 */ /* 0x000fe200078e00ff */
[----:B------:R-:W-:Y:S01]  /*15f0*/  FSETP.GEU.AND P1, PT, |R35|, 6.5827683646048100446e-37, PT ;  /* 0x036000002300780b */ /* 0x000fe20003f2e200 */
[----:B------:R-:W-:Y:S04]  /*1600*/  BSSY.RECONVERGENT B0, `(.L_x_22) ;  /* 0x0000014000007945 */ /* 0x000fe80003800200 */
[----:B0-----:R-:W-:-:S08]  /*1610*/  DFMA R4, R2, -R26, 1 ;  /* 0x3ff000000204742b */ /* 0x001fd0000000081a */
[----:B------:R-:W-:-:S08]  /*1620*/  DFMA R4, R4, R4, R4 ;  /* 0x000000040404722b */ /* 0x000fd00000000004 */
[----:B------:R-:W-:-:S08]  /*1630*/  DFMA R4, R2, R4, R2 ;  /* 0x000000040204722b */ /* 0x000fd00000000002 */
[----:B------:R-:W-:-:S08]  /*1640*/  DFMA R2, R4, -R26, 1 ;  /* 0x3ff000000402742b */ /* 0x000fd0000000081a */
[----:B------:R-:W-:-:S08]  /*1650*/  DFMA R2, R4, R2, R4 ;  /* 0x000000020402722b */ /* 0x000fd00000000004 */
[----:B------:R-:W-:-:S08]  /*1660*/  DMUL R4, R34, R2 ;  /* 0x0000000222047228 */ /* 0x000fd00000000000 */
[----:B------:R-:W-:-:S08]  /*1670*/  DFMA R18, R4, -R26, R34 ;  /* 0x8000001a0412722b */ /* 0x000fd00000000022 */
[----:B------:R-:W-:-:S10]  /*1680*/  DFMA R4, R2, R18, R4 ;  /* 0x000000120204722b */ /* 0x000fd40000000004 */
[----:B------:R-:W-:-:S05]  /*1690*/  FFMA R2, RZ, R27, R5 ;  /* 0x0000001bff027223 */ /* 0x000fca0000000005 */
[----:B------:R-:W-:-:S13]  /*16a0*/  FSETP.GT.AND P0, PT, |R2|, 1.469367938527859385e-39, PT ;  /* 0x001000000200780b */ /* 0x000fda0003f04200 */
[----:B------:R-:W-:Y:S05]  /*16b0*/  @P0 BRA P1, `(.L_x_23) ;  /* 0x0000000000200947 */ /* 0x000fea0000800000 */
[----:B------:R-:W-:Y:S01]  /*16c0*/  MOV R20, R34 ;  /* 0x0000002200147202 */ /* 0x000fe20000000f00 */
[----:B------:R-:W-:Y:S01]  /*16d0*/  IMAD.MOV.U32 R23, RZ, RZ, R35 ;  /* 0x000000ffff177224 */ /* 0x000fe200078e0023 */
[----:B------:R-:W-:Y:S01]  /*16e0*/  MOV R22, 0x1720 ;  /* 0x0000172000167802 */ /* 0x000fe20000000f00 */
[----:B------:R-:W-:Y:S02]  /*16f0*/  IMAD.MOV.U32 R6, RZ, RZ, R26 ;  /* 0x000000ffff067224 */ /* 0x000fe400078e001a */
[----:B------:R-:W-:-:S07]  /*1700*/  IMAD.MOV.U32 R21, RZ, RZ, R27 ;  /* 0x000000ffff157224 */ /* 0x000fce00078e001b */
[----:B------:R-:W-:Y:S05]  /*1710*/  CALL.REL.NOINC `($__internal_0_$__cuda_sm20_div_rn_f64_full) ;  /* 0x0000000c00987944 */ /* 0x000fea0003c00000 */
[----:B------:R-:W-:Y:S02]  /*1720*/  IMAD.MOV.U32 R4, RZ, RZ, R20 ;  /* 0x000000ffff047224 */ /* 0x000fe400078e0014 */
[----:B------:R-:W-:-:S07]  /*1730*/  IMAD.MOV.U32 R5, RZ, RZ, R21 ;  /* 0x000000ffff057224 */ /* 0x000fce00078e0015 */
.L_x_23:
[----:B------:R-:W-:Y:S05]  /*1740*/  BSYNC.RECONVERGENT B0 ;  /* 0x0000000000007941 */ /* 0x000fea0003800200 */
.L_x_22:
        /* <DEDUP_REMOVED lines=15> */
[----:B------:R-:W-:Y:S01]  /*1840*/  IMAD.MOV.U32 R20, RZ, RZ, R36 ;  /* 0x000000ffff147224 */ /* 0x000fe200078e0024 */
[----:B------:R-:W-:Y:S01]  /*1850*/  MOV R23, R37 ;  /* 0x0000002500177202 */ /* 0x000fe20000000f00 */
[----:B------:R-:W-:Y:S01]  /*1860*/  IMAD.MOV.U32 R6, RZ, RZ, R26 ;  /* 0x000000ffff067224 */ /* 0x000fe200078e001a */
[----:B------:R-:W-:Y:S01]  /*1870*/  MOV R22, 0x18a0 ;  /* 0x000018a000167802 */ /* 0x000fe20000000f00 */
[----:B------:R-:W-:-:S07]  /*1880*/  IMAD.MOV.U32 R21, RZ, RZ, R27 ;  /* 0x000000ffff157224 */ /* 0x000fce00078e001b */
[----:B------:R-:W-:Y:S05]  /*1890*/  CALL.REL.NOINC `($__internal_0_$__cuda_sm20_div_rn_f64_full) ;  /* 0x0000000c00387944 */ /* 0x000fea0003c00000 */
[----:B------:R-:W-:Y:S02]  /*18a0*/  IMAD.MOV.U32 R2, RZ, RZ, R20 ;  /* 0x000000ffff027224 */ /* 0x000fe400078e0014 */
[----:B------:R-:W-:-:S07]  /*18b0*/  IMAD.MOV.U32 R3, RZ, RZ, R21 ;  /* 0x000000ffff037224 */ /* 0x000fce00078e0015 */
.L_x_25:
[----:B------:R-:W-:Y:S05]  /*18c0*/  BSYNC.RECONVERGENT B0 ;  /* 0x0000000000007941 */ /* 0x000fea0003800200 */
.L_x_24:
        /* <DEDUP_REMOVED lines=23> */
.L_x_27:
[----:B------:R-:W-:Y:S05]  /*1a40*/  BSYNC.RECONVERGENT B0 ;  /* 0x0000000000007941 */ /* 0x000fea0003800200 */
.L_x_26:
[----:B------:R-:W0:Y:S02]  /*1a50*/  LDC.64 R20, c[0x0][0x390] ;  /* 0x0000e400ff147b82 */ /* 0x000e240000000a00 */
[----:B0-----:R-:W2:Y:S04]  /*1a60*/  LDG.E.64 R24, desc[UR6][R20.64+0x8] ;  /* 0x0000080614187981 */ /* 0x001ea8000c1e1b00 */
[----:B------:R-:W3:Y:S04]  /*1a70*/  LDG.E.64 R22, desc[UR6][R20.64] ;  /* 0x0000000614167981 */ /* 0x000ee8000c1e1b00 */
[----:B------:R0:W4:Y:S01]  /*1a80*/  LDG.E.64 R26, desc[UR6][R20.64+0x10] ;  /* 0x00001006141a7981 */ /* 0x000122000c1e1b00 */
[----:B------:R-:W-:Y:S01]  /*1a90*/  BSSY.RECONVERGENT B0, `(.L_x_28) ;  /* 0x000001f000007945 */ /* 0x000fe20003800200 */
[----:B0-----:R-:W-:-:S02]  /*1aa0*/  IMAD.MOV.U32 R20, RZ, RZ, 0x0 ;  /* 0x00000000ff147424 */ /* 0x001fc400078e00ff */
[----:B------:R-:W-:Y:S01]  /*1ab0*/  IMAD.MOV.U32 R21, RZ, RZ, 0x3fd80000 ;  /* 0x3fd80000ff157424 */ /* 0x000fe200078e00ff */
[----:B--2---:R-:W-:Y:S02]  /*1ac0*/  DADD R38, -R38, R24 ;  /* 0x0000000026267229 */ /* 0x004fe40000000118 */
[----:B---3--:R-:W-:-:S06]  /*1ad0*/  DADD R40, -R40, R22 ;  /* 0x0000000028287229 */ /* 0x008fcc0000000116 */
[----:B------:R-:W-:Y:S02]  /*1ae0*/  DMUL R22, R38, R38 ;  /* 0x0000002626167228 */ /* 0x000fe40000000000 */
[----:B----4-:R-:W-:-:S06]  /*1af0*/  DADD R16, -R16, R26 ;  /* 0x0000000010107229 */ /* 0x010fcc000000011a */
        /* <DEDUP_REMOVED lines=24> */
.L_x_29:
[----:B------:R-:W-:Y:S05]  /*1c80*/  BSYNC.RECONVERGENT B0 ;  /* 0x0000000000007941 */ /* 0x000fea0003800200 */
.L_x_28:
        /* <DEDUP_REMOVED lines=23> */
.L_x_31:
[----:B------:R-:W-:Y:S05]  /*1e00*/  BSYNC.RECONVERGENT B0 ;  /* 0x0000000000007941 */ /* 0x000fea0003800200 */
.L_x_30:
        /* <DEDUP_REMOVED lines=23> */
.L_x_33:
[----:B------:R-:W-:Y:S05]  /*1f80*/  BSYNC.RECONVERGENT B0 ;  /* 0x0000000000007941 */ /* 0x000fea0003800200 */
.L_x_32:
        /* <DEDUP_REMOVED lines=21> */
.L_x_35:
[----:B------:R-:W-:Y:S05]  /*20e0*/  BSYNC.RECONVERGENT B0 ;  /* 0x0000000000007941 */ /* 0x000fea0003800200 */
.L_x_34:
[----:B------:R-:W0:Y:S01]  /*20f0*/  MUFU.RCP64H R17, R9 ;  /* 0x0000000900117308 */ /* 0x000e220000001800 */
[----:B------:R-:W-:Y:S01]  /*2100*/  IMAD.MOV.U32 R16, RZ, RZ, 0x1 ;  /* 0x00000001ff107424 */ /* 0x000fe200078e00ff */
[----:B------:R-:W1:Y:S01]  /*2110*/  LDCU.64 UR4, c[0x0][0x3a8] ;  /* 0x00007500ff0477ac */ /* 0x000e620008000a00 */
[----:B------:R-:W-:Y:S01]  /*2120*/  DMUL R2, R26, R2 ;  /* 0x000000021a027228 */ /* 0x000fe20000000000 */
[----:B------:R-:W-:Y:S07]  /*2130*/  BSSY.RECONVERGENT B0, `(.L_x_36) ;  /* 0x000001e000007945 */ /* 0x000fee0003800200 */
[----:B------:R-:W-:-:S02]  /*2140*/  DFMA R2, R32, R4, R2 ;  /* 0x000000042002722b */ /* 0x000fc40000000002 */
[----:B0-----:R-:W-:-:S06]  /*2150*/  DFMA R22, -R8, R16, 1 ;  /* 0x3ff000000816742b */ /* 0x001fcc0000000110 */
[----:B------:R-:W-:Y:S02]  /*2160*/  DFMA R2, R20, R18, R2 ;  /* 0x000000121402722b */ /* 0x000fe40000000002 */
[----:B------:R-:W-:-:S06]  /*2170*/  DFMA R22, R22, R22, R22 ;  /* 0x000000161616722b */ /* 0x000fcc0000000016 */
[----:B------:R-:W-:Y:S02]  /*2180*/  DSETP.MAX.AND P2, P3, RZ, R2, PT ;  /* 0x00000002ff00722a */ /* 0x000fe40003b4f000 */
[----:B------:R-:W-:Y:S02]  /*2190*/  DFMA R16, R16, R22, R16 ;  /* 0x000000161010722b */ /* 0x000fe40000000010 */
[----:B-1----:R-:W-:-:S06]  /*21a0*/  DADD R22, R30, UR4 ;  /* 0x000000041e167e29 */ /* 0x002fcc0008000000 */
[----:B------:R-:W-:Y:S02]  /*21b0*/  DFMA R24, -R8, R16, 1 ;  /* 0x3ff000000818742b */ /* 0x000fe40000000110 */
[----:B------:R-:W-:-:S06]  /*21c0*/  DMUL R22, R14, R22 ;  /* 0x000000160e167228 */ /* 0x000fcc0000000000 */
[----:B------:R-:W-:-:S04]  /*21d0*/  DFMA R24, R16, R24, R16 ;  /* 0x000000181018722b */ /* 0x000fc80000000010 */
[----:B------:R-:W-:-:S04]  /*21e0*/  FSETP.GEU.AND P1, PT, |R23|, 6.5827683646048100446e-37, PT ;  /* 0x036000001700780b */ /* 0x000fc80003f2e200 */
[----:B------:R-:W-:-:S08]  /*21f0*/  DMUL R16, R22, R24 ;  /* 0x0000001816107228 */ /* 0x000fd00000000000 */
[----:B------:R-:W-:-:S08]  /*2200*/  DFMA R4, -R8, R16, R22 ;  /* 0x000000100804722b */ /* 0x000fd00000000116 */
[----:B------:R-:W-:Y:S01]  /*2210*/  DFMA R20, R24, R4, R16 ;  /* 0x000000041814722b */ /* 0x000fe20000000010 */
[----:B------:R-:W-:Y:S02]  /*2220*/  IMAD.MOV.U32 R5, RZ, RZ, R2 ;  /* 0x000000ffff057224 */ /* 0x000fe400078e0002 */
[----:B------:R-:W-:-:S05]  /*2230*/  IMAD.MOV.U32 R2, RZ, RZ, RZ ;  /* 0x000000ffff027224 */ /* 0x000fca00078e00ff */
[----:B------:R-:W-:Y:S02]  /*2240*/  FSEL R17, R2, R3, P2 ;  /* 0x0000000302117208 */ /* 0x000fe40001000000 */
[----:B------:R-:W-:Y:S01]  /*2250*/  FFMA R4, RZ, R9, R21 ;  /* 0x00000009ff047223 */ /* 0x000fe20000000015 */
[----:B------:R-:W-:-:S04]  /*2260*/  @P3 LOP3.LUT R17, R3, 0x80000, RZ, 0xfc, !PT ;  /* 0x0008000003113812 */ /* 0x000fc800078efcff */
[----:B------:R-:W-:Y:S01]  /*2270*/  FSETP.GT.AND P0, PT, |R4|, 1.469367938527859385e-39, PT ;  /* 0x001000000400780b */ /* 0x000fe20003f04200 */
[----:B------:R-:W-:-:S05]  /*2280*/  IMAD.MOV.U32 R4, RZ, RZ, RZ ;  /* 0x000000ffff047224 */ /* 0x000fca00078e00ff */
[----:B------:R-:W-:Y:S01]  /*2290*/  SEL R4, R4, R5, P2 ;  /* 0x0000000504047207 */ /* 0x000fe20001000000 */
[----:B------:R-:W-:-:S06]  /*22a0*/  IMAD.MOV.U32 R5, RZ, RZ, R17 ;  /* 0x000000ffff057224 */ /* 0x000fcc00078e0011 */
[----:B------:R-:W-:Y:S05]  /*22b0*/  @P0 BRA P1, `(.L_x_37) ;  /* 0x0000000000140947 */ /* 0x000fea0000800000 */
[----:B------:R-:W-:Y:S01]  /*22c0*/  IMAD.MOV.U32 R20, RZ, RZ, R22 ;  /* 0x000000ffff147224 */ /* 0x000fe200078e0016 */
[----:B------:R-:W-:Y:S01]  /*22d0*/  MOV R6, R8 ;  /* 0x0000000800067202 */ /* 0x000fe20000000f00 */
[----:B------:R-:W-:Y:S01]  /*22e0*/  IMAD.MOV.U32 R21, RZ, RZ, R9 ;  /* 0x000000ffff157224 */ /* 0x000fe200078e0009 */
[----:B------:R-:W-:-:S07]  /*22f0*/  MOV R22, 0x2310 ;  /* 0x0000231000167802 */ /* 0x000fce0000000f00 */
[----:B------:R-:W-:Y:S05]  /*2300*/  CALL.REL.NOINC `($__internal_0_$__cuda_sm20_div_rn_f64_full) ;  /* 0x00000000009c7944 */ /* 0x000fea0003c00000 */
.L_x_37:
[----:B------:R-:W-:Y:S05]  /*2310*/  BSYNC.RECONVERGENT B0 ;  /* 0x0000000000007941 */ /* 0x000fea0003800200 */
.L_x_36:
[----:B------:R-:W0:Y:S01]  /*2320*/  MUFU.RCP64H R3, R9 ;  /* 0x0000000900037308 */ /* 0x000e220000001800 */
[----:B------:R-:W-:Y:S01]  /*2330*/  IMAD.MOV.U32 R2, RZ, RZ, 0x1 ;  /* 0x00000001ff027424 */ /* 0x000fe200078e00ff */
[----:B------:R-:W1:Y:S01]  /*2340*/  LDCU.64 UR4, c[0x0][0x3a8] ;  /* 0x00007500ff0477ac */ /* 0x000e620008000a00 */
[----:B------:R-:W-:Y:S04]  /*2350*/  BSSY.RECONVERGENT B0, `(.L_x_38) ;  /* 0x0000018000007945 */ /* 0x000fe80003800200 */
[----:B0-----:R-:W-:Y:S02]  /*2360*/  DFMA R16, -R8, R2, 1 ;  /* 0x3ff000000810742b */ /* 0x001fe40000000102 */
[----:B-1----:R-:W-:-:S06]  /*2370*/  DADD R28, R28, UR4 ;  /* 0x000000041c1c7e29 */ /* 0x002fcc0008000000 */
[----:B------:R-:W-:Y:S02]  /*2380*/  DFMA R16, R16, R16, R16 ;  /* 0x000000101010722b */ /* 0x000fe40000000010 */
[----:B------:R-:W-:-:S06]  /*2390*/  DMUL R22, R14, R28 ;  /* 0x0000001c0e167228 */ /* 0x000fcc0000000000 */
[----:B------:R-:W-:-:S04]  /*23a0*/  DFMA R16, R2, R16, R2 ;  /* 0x000000100210722b */ /* 0x000fc80000000002 */
[----:B------:R-:W-:-:S04]  /*23b0*/  FSETP.GEU.AND P1, PT, |R23|, 6.5827683646048100446e-37, PT ;  /* 0x036000001700780b */ /* 0x000fc80003f2e200 */
[----:B------:R-:W-:-:S08]  /*23c0*/  DFMA R2, -R8, R16, 1 ;  /* 0x3ff000000802742b */ /* 0x000fd00000000110 */
[----:B------:R-:W-:-:S08]  /*23d0*/  DFMA R18, R16, R2, R16 ;  /* 0x000000021012722b */ /* 0x000fd00000000010 */
[----:B------:R-:W-:-:S08]  /*23e0*/  DMUL R16, R18, R22 ;  /* 0x0000001612107228 */ /* 0x000fd00000000000 */
[----:B------:R-:W-:-:S08]  /*23f0*/  DFMA R2, -R8, R16, R22 ;  /* 0x000000100802722b */ /* 0x000fd00000000116 */
[----:B------:R-:W-:Y:S02]  /*2400*/  DFMA R16, R18, R2, R16 ;  /* 0x000000021210722b */ /* 0x000fe40000000010 */
[----:B------:R-:W-:-:S08]  /*2410*/  DADD R2, R14, -R20 ;  /* 0x000000000e027229 */ /* 0x000fd00000000814 */
[----:B------:R-:W-:Y:S02]  /*2420*/  FFMA R6, RZ, R9, R17 ;  /* 0x00000009ff067223 */ /* 0x000fe40000000011 */
[----:B------:R0:W1:Y:S03]  /*2430*/  F2I.F64.TRUNC R2, R2 ;  /* 0x0000000200027311 */ /* 0x000066000030d100 */
[----:B------:R-:W-:-:S13]  /*2440*/  FSETP.GT.AND P0, PT, |R6|, 1.469367938527859385e-39, PT ;  /* 0x001000000600780b */ /* 0x000fda0003f04200 */
[----:B01----:R-:W-:Y:S05]  /*2450*/  @P0 BRA P1, `(.L_x_39) ;  /* 0x00000000001c0947 */ /* 0x003fea0000800000 */
[----:B------:R-:W-:Y:S01]  /*2460*/  IMAD.MOV.U32 R20, RZ, RZ, R22 ;  /* 0x000000ffff147224 */ /* 0x000fe200078e0016 */
[----:B------:R-:W-:Y:S01]  /*2470*/  MOV R22, 0x24b0 ;  /* 0x000024b000167802 */ /* 0x000fe20000000f00 */
[----:B------:R-:W-:Y:S02]  /*2480*/  IMAD.MOV.U32 R6, RZ, RZ, R8 ;  /* 0x000000ffff067224 */ /* 0x000fe400078e0008 */
[----:B------:R-:W-:-:S07]  /*2490*/  IMAD.MOV.U32 R21, RZ, RZ, R9 ;  /* 0x000000ffff157224 */ /* 0x000fce00078e0009 */
[----:B------:R-:W-:Y:S05]  /*24a0*/  CALL.REL.NOINC `($__internal_0_$__cuda_sm20_div_rn_f64_full) ;  /* 0x0000000000347944 */ /* 0x000fea0003c00000 */
[----:B------:R-:W-:Y:S02]  /*24b0*/  IMAD.MOV.U32 R16, RZ, RZ, R20 ;  /* 0x000000ffff107224 */ /* 0x000fe400078e0014 */
[----:B------:R-:W-:-:S07]  /*24c0*/  IMAD.MOV.U32 R17, RZ, RZ, R21 ;  /* 0x000000ffff117224 */ /* 0x000fce00078e0015 */
.L_x_39:
[----:B------:R-:W-:Y:S05]  /*24d0*/  BSYNC.RECONVERGENT B0 ;  /* 0x0000000000007941 */ /* 0x000fea0003800200 */
.L_x_38:
[----:B------:R-:W0:Y:S01]  /*24e0*/  LDCU.64 UR4, c[0x0][0x388] ;  /* 0x00007100ff0477ac */ /* 0x000e220008000a00 */
[----:B------:R-:W1:Y:S01]  /*24f0*/  LDC.64 R18, c[0x0][0x380] ;  /* 0x0000e000ff127b82 */ /* 0x000e620000000a00 */
[----:B------:R-:W2:Y:S01]  /*2500*/  F2I.F64.TRUNC R17, R16 ;  /* 0x0000001000117311 */ /* 0x000ea2000030d100 */
[----:B------:R-:W-:-:S04]  /*2510*/  IADD3 R7, PT, PT, R0, R7, RZ ;  /* 0x0000000700077210 */ /* 0x000fc80007ffe0ff */
[----:B0-----:R-:W-:Y:S01]  /*2520*/  ISETP.GE.AND P0, PT, R7, UR5, PT ;  /* 0x0000000507007c0c */ /* 0x001fe2000bf06270 */
[----:B--2---:R-:W-:-:S04]  /*2530*/  IMAD R3, R2, UR4, R17 ;  /* 0x0000000402037c24 */ /* 0x004fc8000f8e0211 */
[----:B-1----:R-:W-:-:S05]  /*2540*/  IMAD.WIDE R2, R3, 0x8, R18 ;  /* 0x0000000803027825 */ /* 0x002fca00078e0212 */
[----:B------:R0:W-:Y:S03]  /*2550*/  REDG.E.ADD.F64.RN.STRONG.GPU desc[UR6][R2.64], R4 ;  /* 0x00000004020079a6 */ /* 0x0001e6000c12ff06 */
[----:B------:R-:W-:Y:S05]  /*2560*/  @!P0 BRA `(.L_x_40) ;  /* 0xffffffd800fc8947 */ /* 0x000fea000383ffff */
[----:B------:R-:W-:Y:S05]  /*2570*/  EXIT ;  /* 0x000000000000794d */ /* 0x000fea0003800000 */
        .weak           $__internal_0_$__cuda_sm20_div_rn_f64_full
        .type           $__internal_0_$__cuda_sm20_div_rn_f64_full,@function
        .size           $__internal_0_$__cuda_sm20_div_rn_f64_full,($__internal_1_$__cuda_sm20_dsqrt_rn_f64_mediumpath_v1 - $__internal_0_$__cuda_sm20_div_rn_f64_full)
$__internal_0_$__cuda_sm20_div_rn_f64_full:
[----:B------:R-:W-:Y:S01]  /*2580*/  IMAD.MOV.U32 R47, RZ, RZ, R23 ;  /* 0x000000ffff2f7224 */ /* 0x000fe200078e0017 */
[C---:B------:R-:W-:Y:S01]  /*2590*/  FSETP.GEU.AND P0, PT, |R21|.reuse, 1.469367938527859385e-39, PT ;  /* 0x001000001500780b */ /* 0x040fe20003f0e200 */
[----:B------:R-:W-:Y:S01]  /*25a0*/  IMAD.MOV.U32 R46, RZ, RZ, R20 ;  /* 0x000000ffff2e7224 */ /* 0x000fe200078e0014 */
[----:B------:R-:W-:Y:S01]  /*25b0*/  LOP3.LUT R20, R21, 0x800fffff, RZ, 0xc0, !PT ;  /* 0x800fffff15147812 */ /* 0x000fe200078ec0ff */
[--C-:B------:R-:W-:Y:S01]  /*25c0*/  IMAD.MOV.U32 R42, RZ, RZ, R6.reuse ;  /* 0x000000ffff2a7224 */ /* 0x100fe200078e0006 */
[C---:B------:R-:W-:Y:S01]  /*25d0*/  FSETP.GEU.AND P2, PT, |R47|.reuse, 1.469367938527859385e-39, PT ;  /* 0x001000002f00780b */ /* 0x040fe20003f4e200 */
[----:B------:R-:W-:Y:S01]  /*25e0*/  IMAD.MOV.U32 R43, RZ, RZ, R21 ;  /* 0x000000ffff2b7224 */ /* 0x000fe200078e0015 */
[----:B------:R-:W-:Y:S01]  /*25f0*/  LOP3.LUT R45, R20, 0x3ff00000, RZ, 0xfc, !PT ;  /* 0x3ff00000142d7812 */ /* 0x000fe200078efcff */
[----:B------:R-:W-:Y:S01]  /*2600*/  IMAD.MOV.U32 R44, RZ, RZ, R6 ;  /* 0x000000ffff2c7224 */ /* 0x000fe200078e0006 */
[----:B------:R-:W-:Y:S01]  /*2610*/  LOP3.LUT R20, R47, 0x7ff00000, RZ, 0xc0, !PT ;  /* 0x7ff000002f147812 */ /* 0x000fe200078ec0ff */
[----:B------:R-:W-:Y:S01]  /*2620*/  IMAD.MOV.U32 R6, RZ, RZ, 0x1ca00000 ;  /* 0x1ca00000ff067424 */ /* 0x000fe200078e00ff */
[----:B------:R-:W-:Y:S01]  /*2630*/  LOP3.LUT R21, R21, 0x7ff00000, RZ, 0xc0, !PT ;  /* 0x7ff0000015157812 */ /* 0x000fe200078ec0ff */
[----:B------:R-:W-:Y:S01]  /*2640*/  IMAD.MOV.U32 R50, RZ, RZ, R46 ;  /* 0x000000ffff327224 */ /* 0x000fe200078e002e */
[----:B------:R-:W-:Y:S01]  /*2650*/  BSSY.RECONVERGENT B3, `(.L_x_41) ;  /* 0x0000053000037945 */ /* 0x000fe20003800200 */
[----:B------:R-:W-:Y:S01]  /*2660*/  @!P0 DMUL R44, R42, 8.98846567431157953865e+307 ;  /* 0x7fe000002a2c8828 */ /* 0x000fe20000000000 */
[----:B------:R-:W-:-:S03]  /*2670*/  ISETP.GE.U32.AND P1, PT, R20, R21, PT ;  /* 0x000000151400720c */ /* 0x000fc60003f26070 */
[----:B------:R-:W-:Y:S02]  /*2680*/  @!P2 LOP3.LUT R23, R43, 0x7ff00000, RZ, 0xc0, !PT ;  /* 0x7ff000002b17a812 */ /* 0x000fe400078ec0ff */
[----:B------:R-:W0:Y:S01]  /*2690*/  MUFU.RCP64H R25, R45 ;  /* 0x0000002d00197308 */ /* 0x000e220000001800 */
[----:B------:R-:W-:Y:S02]  /*26a0*/  SEL R24, R6, 0x63400000, !P1 ;  /* 0x6340000006187807 */ /* 0x000fe40004800000 */
[----:B------:R-:W-:Y:S02]  /*26b0*/  @!P2 ISETP.GE.U32.AND P3, PT, R20, R23, PT ;  /* 0x000000171400a20c */ /* 0x000fe40003f66070 */
[----:B------:R-:W-:Y:S01]  /*26c0*/  LOP3.LUT R51, R24, 0x800fffff, R47, 0xf8, !PT ;  /* 0x800fffff18337812 */ /* 0x000fe200078ef82f */
[----:B------:R-:W-:Y:S01]  /*26d0*/  IMAD.MOV.U32 R24, RZ, RZ, 0x1 ;  /* 0x00000001ff187424 */ /* 0x000fe200078e00ff */
[----:B------:R-:W-:Y:S02]  /*26e0*/  @!P2 SEL R23, R6, 0x63400000, !P3 ;  /* 0x634000000617a807 */ /* 0x000fe40005800000 */
[----:B------:R-:W-:-:S02]  /*26f0*/  @!P2 MOV R48, RZ ;  /* 0x000000ff0030a202 */ /* 0x000fc40000000f00 */
[----:B------:R-:W-:Y:S02]  /*2700*/  @!P2 LOP3.LUT R23, R23, 0x80000000, R47, 0xf8, !PT ;  /* 0x800000001717a812 */ /* 0x000fe400078ef82f */
[----:B------:R-:W-:Y:S02]  /*2710*/  @!P0 LOP3.LUT R21, R45, 0x7ff00000, RZ, 0xc0, !PT ;  /* 0x7ff000002d158812 */ /* 0x000fe400078ec0ff */
[----:B------:R-:W-:Y:S01]  /*2720*/  @!P2 LOP3.LUT R49, R23, 0x100000, RZ, 0xfc, !PT ;  /* 0x001000001731a812 */ /* 0x000fe200078efcff */
[----:B------:R-:W-:-:S05]  /*2730*/  IMAD.MOV.U32 R23, RZ, RZ, R20 ;  /* 0x000000ffff177224 */ /* 0x000fca00078e0014 */
[----:B------:R-:W-:Y:S02]  /*2740*/  @!P2 DFMA R50, R50, 2, -R48 ;  /* 0x400000003232a82b */ /* 0x000fe40000000830 */
[----:B0-----:R-:W-:-:S08]  /*2750*/  DFMA R48, R24, -R44, 1 ;  /* 0x3ff000001830742b */ /* 0x001fd0000000082c */
[----:B------:R-:W-:Y:S01]  /*2760*/  DFMA R48, R48, R48, R48 ;  /* 0x000000303030722b */ /* 0x000fe20000000030 */
[----:B------:R-:W-:-:S07]  /*2770*/  @!P2 LOP3.LUT R23, R51, 0x7ff00000, RZ, 0xc0, !PT ;  /* 0x7ff000003317a812 */ /* 0x000fce00078ec0ff */
[----:B------:R-:W-:-:S08]  /*2780*/  DFMA R24, R24, R48, R24 ;  /* 0x000000301818722b */ /* 0x000fd00000000018 */
[----:B------:R-:W-:-:S08]  /*2790*/  DFMA R52, R24, -R44, 1 ;  /* 0x3ff000001834742b */ /* 0x000fd0000000082c */
[----:B------:R-:W-:-:S08]  /*27a0*/  DFMA R52, R24, R52, R24 ;  /* 0x000000341834722b */ /* 0x000fd00000000018 */
[----:B------:R-:W-:-:S08]  /*27b0*/  DMUL R24, R52, R50 ;  /* 0x0000003234187228 */ /* 0x000fd00000000000 */
[----:B------:R-:W-:-:S08]  /*27c0*/  DFMA R48, R24, -R44, R50 ;  /* 0x8000002c1830722b */ /* 0x000fd00000000032 */
[----:B------:R-:W-:Y:S01]  /*27d0*/  DFMA R48, R52, R48, R24 ;  /* 0x000000303430722b */ /* 0x000fe20000000018 */
[----:B------:R-:W-:-:S05]  /*27e0*/  VIADD R24, R23, 0xffffffff ;  /* 0xffffffff17187836 */ /* 0x000fca0000000000 */
[----:B------:R-:W-:Y:S01]  /*27f0*/  ISETP.GT.U32.AND P0, PT, R24, 0x7feffffe, PT ;  /* 0x7feffffe1800780c */ /* 0x000fe20003f04070 */
[----:B------:R-:W-:-:S05]  /*2800*/  VIADD R24, R21, 0xffffffff ;  /* 0xffffffff15187836 */ /* 0x000fca0000000000 */
[----:B------:R-:W-:-:S13]  /*2810*/  ISETP.GT.U32.OR P0, PT, R24, 0x7feffffe, P0 ;  /* 0x7feffffe1800780c */ /* 0x000fda0000704470 */
[----:B------:R-:W-:Y:S05]  /*2820*/  @P0 BRA `(.L_x_42) ;  /* 0x0000000000740947 */ /* 0x000fea0003800000 */
[----:B------:R-:W-:-:S04]  /*2830*/  LOP3.LUT R21, R43, 0x7ff00000, RZ, 0xc0, !PT ;  /* 0x7ff000002b157812 */ /* 0x000fc800078ec0ff */
[CC--:B------:R-:W-:Y:S02]  /*2840*/  VIADDMNMX R23, R20.reuse, -R21.reuse, 0xb9600000, !PT ;  /* 0xb960000014177446 */ /* 0x0c0fe40007800915 */
[----:B------:R-:W-:Y:S01]  /*2850*/  ISETP.GE.U32.AND P0, PT, R20, R21, PT ;  /* 0x000000151400720c */ /* 0x000fe20003f06070 */
[----:B------:R-:W-:Y:S01]  /*2860*/  IMAD.MOV.U32 R20, RZ, RZ, RZ ;  /* 0x000000ffff147224 */ /* 0x000fe200078e00ff */
[----:B------:R-:W-:Y:S02]  /*2870*/  VIMNMX R23, PT, PT, R23, 0x46a00000, PT ;  /* 0x46a0000017177848 */ /* 0x000fe40003fe0100 */
[----:B------:R-:W-:-:S05]  /*2880*/  SEL R6, R6, 0x63400000, !P0 ;  /* 0x6340000006067807 */ /* 0x000fca0004000000 */
[----:B------:R-:W-:-:S04]  /*2890*/  IMAD.IADD R23, R23, 0x1, -R6 ;  /* 0x0000000117177824 */ /* 0x000fc800078e0a06 */
[----:B------:R-:W-:-:S06]  /*28a0*/  VIADD R21, R23, 0x7fe00000 ;  /* 0x7fe0000017157836 */ /* 0x000fcc0000000000 */
[----:B------:R-:W-:-:S10]  /*28b0*/  DMUL R24, R48, R20 ;  /* 0x0000001430187228 */ /* 0x000fd40000000000 */
[----:B------:R-:W-:-:S13]  /*28c0*/  FSETP.GTU.AND P0, PT, |R25|, 1.469367938527859385e-39, PT ;  /* 0x001000001900780b */ /* 0x000fda0003f0c200 */
[----:B------:R-:W-:Y:S05]  /*28d0*/  @P0 BRA `(.L_x_43) ;  /* 0x0000000000a80947 */ /* 0x000fea0003800000 */
[----:B------:R-:W-:Y:S01]  /*28e0*/  DFMA R44, R48, -R44, R50 ;  /* 0x8000002c302c722b */ /* 0x000fe20000000032 */
[----:B------:R-:W-:-:S09]  /*28f0*/  MOV R42, RZ ;  /* 0x000000ff002a7202 */ /* 0x000fd20000000f00 */
[C---:B------:R-:W-:Y:S02]  /*2900*/  FSETP.NEU.AND P0, PT, R45.reuse, RZ, PT ;  /* 0x000000ff2d00720b */ /* 0x040fe40003f0d000 */
[----:B------:R-:W-:-:S04]  /*2910*/  LOP3.LUT R6, R45, 0x80000000, R43, 0x48, !PT ;  /* 0x800000002d067812 */ /* 0x000fc800078e482b */
[----:B------:R-:W-:-:S07]  /*2920*/  LOP3.LUT R43, R6, R21, RZ, 0xfc, !PT ;  /* 0x00000015062b7212 */ /* 0x000fce00078efcff */
[----:B------:R-:W-:Y:S05]  /*2930*/  @!P0 BRA `(.L_x_43) ;  /* 0x0000000000908947 */ /* 0x000fea0003800000 */
[----:B------:R-:W-:Y:S01]  /*2940*/  IMAD.MOV R21, RZ, RZ, -R23 ;  /* 0x000000ffff157224 */ /* 0x000fe200078e0a17 */
[----:B------:R-:W-:Y:S01]  /*2950*/  IADD3 R23, PT, PT, -R23, -0x43300000, RZ ;  /* 0xbcd0000017177810 */ /* 0x000fe20007ffe1ff */
[----:B------:R-:W-:-:S06]  /*2960*/  IMAD.MOV.U32 R20, RZ, RZ, RZ ;  /* 0x000000ffff147224 */ /* 0x000fcc00078e00ff */
[----:B------:R-:W-:Y:S02]  /*2970*/  DFMA R20, R24, -R20, R48 ;  /* 0x800000141814722b */ /* 0x000fe40000000030 */
[----:B------:R-:W-:-:S08]  /*2980*/  DMUL.RP R48, R48, R42 ;  /* 0x0000002a30307228 */ /* 0x000fd00000008000 */
[----:B------:R-:W-:Y:S02]  /*2990*/  FSETP.NEU.AND P0, PT, |R21|, R23, PT ;  /* 0x000000171500720b */ /* 0x000fe40003f0d200 */
[----:B------:R-:W-:Y:S02]  /*29a0*/  LOP3.LUT R20, R49, R6, RZ, 0x3c, !PT ;  /* 0x0000000631147212 */ /* 0x000fe400078e3cff */
[----:B------:R-:W-:Y:S02]  /*29b0*/  FSEL R6, R48, R24, !P0 ;  /* 0x0000001830067208 */ /* 0x000fe40004000000 */
[----:B------:R-:W-:-:S03]  /*29c0*/  FSEL R21, R20, R25, !P0 ;  /* 0x0000001914157208 */ /* 0x000fc60004000000 */
[----:B------:R-:W-:Y:S02]  /*29d0*/  IMAD.MOV.U32 R24, RZ, RZ, R6 ;  /* 0x000000ffff187224 */ /* 0x000fe400078e0006 */
[----:B------:R-:W-:Y:S01]  /*29e0*/  IMAD.MOV.U32 R25, RZ, RZ, R21 ;  /* 0x000000ffff197224 */ /* 0x000fe200078e0015 */
[----:B------:R-:W-:Y:S06]  /*29f0*/  BRA `(.L_x_43) ;  /* 0x0000000000607947 */ /* 0x000fec0003800000 */
.L_x_42:
[----:B------:R-:W-:-:S14]  /*2a00*/  DSETP.NAN.AND P0, PT, R46, R46, PT ;  /* 0x0000002e2e00722a */ /* 0x000fdc0003f08000 */
[----:B------:R-:W-:Y:S05]  /*2a10*/  @P0 BRA `(.L_x_44) ;  /* 0x00000000004c0947 */ /* 0x000fea0003800000 */
[----:B------:R-:W-:-:S14]  /*2a20*/  DSETP.NAN.AND P0, PT, R42, R42, PT ;  /* 0x0000002a2a00722a */ /* 0x000fdc0003f08000 */
[----:B------:R-:W-:Y:S05]  /*2a30*/  @P0 BRA `(.L_x_45) ;  /* 0x0000000000340947 */ /* 0x000fea0003800000 */
[----:B------:R-:W-:Y:S01]  /*2a40*/  ISETP.NE.AND P0, PT, R23, R21, PT ;  /* 0x000000151700720c */ /* 0x000fe20003f05270 */
[----:B------:R-:W-:Y:S02]  /*2a50*/  IMAD.MOV.U32 R24, RZ, RZ, 0x0 ;  /* 0x00000000ff187424 */ /* 0x000fe400078e00ff */
[----:B------:R-:W-:-:S10]  /*2a60*/  IMAD.MOV.U32 R25, RZ, RZ, -0x80000 ;  /* 0xfff80000ff197424 */ /* 0x000fd400078e00ff */
[----:B------:R-:W-:Y:S05]  /*2a70*/  @!P0 BRA `(.L_x_43) ;  /* 0x0000000000408947 */ /* 0x000fea0003800000 */
[----:B------:R-:W-:-:S04]  /*2a80*/  ISETP.NE.AND P0, PT, R23, 0x7ff00000, PT ;  /* 0x7ff000001700780c */ /* 0x000fc80003f05270 */
[----:B------:R-:W-:Y:S02]  /*2a90*/  ISETP.EQ.OR P0, PT, R21, RZ, !P0 ;  /* 0x000000ff1500720c */ /* 0x000fe40004702670 */
[----:B------:R-:W-:-:S11]  /*2aa0*/  LOP3.LUT R21, R47, 0x80000000, R43, 0x48, !PT ;  /* 0x800000002f157812 */ /* 0x000fd600078e482b */
[----:B------:R-:W-:Y:S01]  /*2ab0*/  @P0 LOP3.LUT R6, R21, 0x7ff00000, RZ, 0xfc, !PT ;  /* 0x7ff0000015060812 */ /* 0x000fe200078efcff */
[----:B------:R-:W-:Y:S01]  /*2ac0*/  @!P0 IMAD.MOV.U32 R24, RZ, RZ, RZ ;  /* 0x000000ffff188224 */ /* 0x000fe200078e00ff */
[----:B------:R-:W-:Y:S01]  /*2ad0*/  @!P0 MOV R25, R21 ;  /* 0x0000001500198202 */ /* 0x000fe20000000f00 */
[----:B------:R-:W-:Y:S02]  /*2ae0*/  @P0 IMAD.MOV.U32 R24, RZ, RZ, RZ ;  /* 0x000000ffff180224 */ /* 0x000fe400078e00ff */
[----:B------:R-:W-:Y:S01]  /*2af0*/  @P0 IMAD.MOV.U32 R25, RZ, RZ, R6 ;  /* 0x000000ffff190224 */ /* 0x000fe200078e0006 */
[----:B------:R-:W-:Y:S06]  /*2b00*/  BRA `(.L_x_43) ;  /* 0x00000000001c7947 */ /* 0x000fec0003800000 */
.L_x_45:
[----:B------:R-:W-:Y:S01]  /*2b10*/  LOP3.LUT R21, R43, 0x80000, RZ, 0xfc, !PT ;  /* 0x000800002b157812 */ /* 0x000fe200078efcff */
[----:B------:R-:W-:-:S04]  /*2b20*/  IMAD.MOV.U32 R24, RZ, RZ, R42 ;  /* 0x000000ffff187224 */ /* 0x000fc800078e002a */
[----:B------:R-:W-:Y:S01]  /*2b30*/  IMAD.MOV.U32 R25, RZ, RZ, R21 ;  /* 0x000000ffff197224 */ /* 0x000fe200078e0015 */
[----:B------:R-:W-:Y:S06]  /*2b40*/  BRA `(.L_x_43) ;  /* 0x00000000000c7947 */ /* 0x000fec0003800000 */
.L_x_44:
[----:B------:R-:W-:Y:S01]  /*2b50*/  LOP3.LUT R21, R47, 0x80000, RZ, 0xfc, !PT ;  /* 0x000800002f157812 */ /* 0x000fe200078efcff */
[----:B------:R-:W-:-:S04]  /*2b60*/  IMAD.MOV.U32 R24, RZ, RZ, R46 ;  /* 0x000000ffff187224 */ /* 0x000fc800078e002e */
[----:B------:R-:W-:-:S07]  /*2b70*/  IMAD.MOV.U32 R25, RZ, RZ, R21 ;  /* 0x000000ffff197224 */ /* 0x000fce00078e0015 */
.L_x_43:
[----:B------:R-:W-:Y:S05]  /*2b80*/  BSYNC.RECONVERGENT B3 ;  /* 0x0000000000037941 */ /* 0x000fea0003800200 */
.L_x_41:
[----:B------:R-:W-:Y:S01]  /*2b90*/  IMAD.MOV.U32 R23, RZ, RZ, 0x0 ;  /* 0x00000000ff177424 */ /* 0x000fe200078e00ff */
[----:B------:R-:W-:Y:S01]  /*2ba0*/  MOV R21, R25 ;  /* 0x0000001900157202 */ /* 0x000fe20000000f00 */
[----:B------:R-:W-:Y:S02]  /*2bb0*/  IMAD.MOV.U32 R20, RZ, RZ, R24 ;  /* 0x000000ffff147224 */ /* 0x000fe400078e0018 */
[----:B------:R-:W-:Y:S05]  /*2bc0*/  RET.REL.NODEC R22 `(_Z11ray_tracingPdiiP6vectorS1_ddd) ;  /* 0xffffffd4160c7950 */ /* 0x000fea0003c3ffff */
        .weak           $__internal_1_$__cuda_sm20_dsqrt_rn_f64_mediumpath_v1
        .type           $__internal_1_$__cuda_sm20_dsqrt_rn_f64_mediumpath_v1,@function
        .size           $__internal_1_$__cuda_sm20_dsqrt_rn_f64_mediumpath_v1,($_Z11ray_tracingPdiiP6vectorS1_ddd$__internal_trig_reduction_slowpathd - $__internal_1_$__cuda_sm20_dsqrt_rn_f64_mediumpath_v1)
$__internal_1_$__cuda_sm20_dsqrt_rn_f64_mediumpath_v1:
[----:B------:R-:W-:Y:S01]  /*2bd0*/  ISETP.GE.U32.AND P0, PT, R6, -0x3400000, PT ;  /* 0xfcc000000600780c */ /* 0x000fe20003f06070 */
[----:B------:R-:W-:-:S12]  /*2be0*/  BSSY.RECONVERGENT B3, `(.L_x_46) ;  /* 0x0000023000037945 */ /* 0x000fd80003800200 */
[----:B------:R-:W-:Y:S05]  /*2bf0*/  @!P0 BRA `(.L_x_47) ;  /* 0x0000000000208947 */ /* 0x000fea0003800000 */
[----:B------:R-:W-:-:S10]  /*2c00*/  DFMA.RM R22, R24, R20, R22 ;  /* 0x000000141816722b */ /* 0x000fd40000004016 */
[----:B------:R-:W-:-:S05]  /*2c10*/  IADD3 R20, P0, PT, R22, 0x1, RZ ;  /* 0x0000000116147810 */ /* 0x000fca0007f1e0ff */
[----:B------:R-:W-:-:S06]  /*2c20*/  IMAD.X R21, RZ, RZ, R23, P0 ;  /* 0x000000ffff157224 */ /* 0x000fcc00000e0617 */
[----:B------:R-:W-:-:S08]  /*2c30*/  DFMA.RP R26, -R22, R20, R26 ;  /* 0x00000014161a722b */ /* 0x000fd0000000811a */
[----:B------:R-:W-:-:S06]  /*2c40*/  DSETP.GT.AND P0, PT, R26, RZ, PT ;  /* 0x000000ff1a00722a */ /* 0x000fcc0003f04000 */
[----:B------:R-:W-:Y:S02]  /*2c50*/  FSEL R20, R20, R22, P0 ;  /* 0x0000001614147208 */ /* 0x000fe40000000000 */
[----:B------:R-:W-:Y:S01]  /*2c60*/  FSEL R21, R21, R23, P0 ;  /* 0x0000001715157208 */ /* 0x000fe20000000000 */
[----:B------:R-:W-:Y:S06]  /*2c70*/  BRA `(.L_x_48) ;  /* 0x0000000000647947 */ /* 0x000fec0003800000 */
.L_x_47:
[----:B------:R-:W-:-:S14]  /*2c80*/  DSETP.NE.AND P0, PT, R26, RZ, PT ;  /* 0x000000ff1a00722a */ /* 0x000fdc0003f05000 */
[----:B------:R-:W-:Y:S05]  /*2c90*/  @!P0 BRA `(.L_x_49) ;  /* 0x0000000000588947 */ /* 0x000fea0003800000 */
[----:B------:R-:W-:-:S13]  /*2ca0*/  ISETP.GE.AND P0, PT, R27, RZ, PT ;  /* 0x000000ff1b00720c */ /* 0x000fda0003f06270 */
[----:B------:R-:W-:Y:S02]  /*2cb0*/  @!P0 IMAD.MOV.U32 R20, RZ, RZ, 0x0 ;  /* 0x00000000ff148424 */ /* 0x000fe400078e00ff */
[----:B------:R-:W-:Y:S01]  /*2cc0*/  @!P0 IMAD.MOV.U32 R21, RZ, RZ, -0x80000 ;  /* 0xfff80000ff158424 */ /* 0x000fe200078e00ff */
[----:B------:R-:W-:Y:S06]  /*2cd0*/  @!P0 BRA `(.L_x_48) ;  /* 0x00000000004c8947 */ /* 0x000fec0003800000 */
[----:B------:R-:W-:-:S13]  /*2ce0*/  ISETP.GT.AND P0, PT, R27, 0x7fefffff, PT ;  /* 0x7fefffff1b00780c */ /* 0x000fda0003f04270 */
[----:B------:R-:W-:Y:S05]  /*2cf0*/  @P0 BRA `(.L_x_49) ;  /* 0x0000000000400947 */ /* 0x000fea0003800000 */
[----:B------:R-:W-:Y:S01]  /*2d00*/  DMUL R26, R26, 8.11296384146066816958e+31 ;  /* 0x469000001a1a7828 */ /* 0x000fe20000000000 */
[----:B------:R-:W-:Y:S02]  /*2d10*/  IMAD.MOV.U32 R24, RZ, RZ, RZ ;  /* 0x000000ffff187224 */ /* 0x000fe400078e00ff */
[----:B------:R-:W-:Y:S02]  /*2d20*/  IMAD.MOV.U32 R20, RZ, RZ, 0x0 ;  /* 0x00000000ff147424 */ /* 0x000fe400078e00ff */
[----:B------:R-:W-:Y:S01]  /*2d30*/  IMAD.MOV.U32 R21, RZ, RZ, 0x3fd80000 ;  /* 0x3fd80000ff157424 */ /* 0x000fe200078e00ff */
[----:B------:R-:W0:Y:S02]  /*2d40*/  MUFU.RSQ64H R25, R27 ;  /* 0x0000001b00197308 */ /* 0x000e240000001c00 */
[----:B0-----:R-:W-:-:S08]  /*2d50*/  DMUL R22, R24, R24 ;  /* 0x0000001818167228 */ /* 0x001fd00000000000 */
[----:B------:R-:W-:-:S08]  /*2d60*/  DFMA R22, R26, -R22, 1 ;  /* 0x3ff000001a16742b */ /* 0x000fd00000000816 */
[----:B------:R-:W-:Y:S02]  /*2d70*/  DFMA R20, R22, R20, 0.5 ;  /* 0x3fe000001614742b */ /* 0x000fe40000000014 */
[----:B------:R-:W-:-:S08]  /*2d80*/  DMUL R22, R24, R22 ;  /* 0x0000001618167228 */ /* 0x000fd00000000000 */
[----:B------:R-:W-:-:S08]  /*2d90*/  DFMA R22, R20, R22, R24 ;  /* 0x000000161416722b */ /* 0x000fd00000000018 */
[----:B------:R-:W-:Y:S02]  /*2da0*/  DMUL R20, R26, R22 ;  /* 0x000000161a147228 */ /* 0x000fe40000000000 */
[----:B------:R-:W-:-:S06]  /*2db0*/  IADD3 R23, PT, PT, R23, -0x100000, RZ ;  /* 0xfff0000017177810 */ /* 0x000fcc0007ffe0ff */
[----:B------:R-:W-:-:S08]  /*2dc0*/  DFMA R24, R20, -R20, R26 ;  /* 0x800000141418722b */ /* 0x000fd0000000001a */
[----:B------:R-:W-:-:S10]  /*2dd0*/  DFMA R20, R22, R24, R20 ;  /* 0x000000181614722b */ /* 0x000fd40000000014 */
[----:B------:R-:W-:Y:S01]  /*2de0*/  VIADD R21, R21, 0xfcb00000 ;  /* 0xfcb0000015157836 */ /* 0x000fe20000000000 */
[----:B------:R-:W-:Y:S06]  /*2df0*/  BRA `(.L_x_48) ;  /* 0x0000000000047947 */ /* 0x000fec0003800000 */
.L_x_49:
[----:B------:R-:W-:-:S11]  /*2e00*/  DADD R20, R26, R26 ;  /* 0x000000001a147229 */ /* 0x000fd6000000001a */
.L_x_48:
[----:B------:R-:W-:Y:S05]  /*2e10*/  BSYNC.RECONVERGENT B3 ;  /* 0x0000000000037941 */ /* 0x000fea0003800200 */
.L_x_46:
[----:B------:R-:W-:-:S04]  /*2e20*/  IMAD.MOV.U32 R43, RZ, RZ, 0x0 ;  /* 0x00000000ff2b7424 */ /* 0x000fc800078e00ff */
[----:B------:R-:W-:Y:S05]  /*2e30*/  RET.REL.NODEC R42 `(_Z11ray_tracingPdiiP6vectorS1_ddd) ;  /* 0xffffffd02a707950 */ /* 0x000fea0003c3ffff */
        .type           $_Z11ray_tracingPdiiP6vectorS1_ddd$__internal_trig_reduction_slowpathd,@function
        .size           $_Z11ray_tracingPdiiP6vectorS1_ddd$__internal_trig_reduction_slowpathd,(.L_x_60 - $_Z11ray_tracingPdiiP6vectorS1_ddd$__internal_trig_reduction_slowpathd)
$_Z11ray_tracingPdiiP6vectorS1_ddd$__internal_trig_reduction_slowpathd:
[----:B------:R-:W-:Y:S01]  /*2e40*/  SHF.R.U32.HI R20, RZ, 0x14, R21 ;  /* 0x00000014ff147819 */ /* 0x000fe20000011615 */
[----:B------:R-:W-:Y:S02]  /*2e50*/  IMAD.MOV.U32 R44, RZ, RZ, R22 ;  /* 0x000000ffff2c7224 */ /* 0x000fe400078e0016 */
[----:B------:R-:W-:Y:S01]  /*2e60*/  IMAD.MOV.U32 R22, RZ, RZ, RZ ;  /* 0x000000ffff167224 */ /* 0x000fe200078e00ff */
[----:B------:R-:W-:-:S04]  /*2e70*/  LOP3.LUT R23, R20, 0x7ff, RZ, 0xc0, !PT ;  /* 0x000007ff14177812 */ /* 0x000fc800078ec0ff */
[----:B------:R-:W-:-:S13]  /*2e80*/  ISETP.NE.AND P0, PT, R23, 0x7ff, PT ;  /* 0x000007ff1700780c */ /* 0x000fda0003f05270 */
[----:B------:R-:W-:Y:S05]  /*2e90*/  @!P0 BRA `(.L_x_50) ;  /* 0x0000000800448947 */ /* 0x000fea0003800000 */
[----:B------:R-:W-:Y:S01]  /*2ea0*/  VIADD R23, R23, 0xfffffc00 ;  /* 0xfffffc0017177836 */ /* 0x000fe20000000000 */
[----:B------:R-:W-:Y:S01]  /*2eb0*/  BSSY.RECONVERGENT B4, `(.L_x_51) ;  /* 0x000002e000047945 */ /* 0x000fe20003800200 */
[----:B------:R-:W-:-:S03]  /*2ec0*/  CS2R R28, SRZ ;  /* 0x00000000001c7805 */ /* 0x000fc6000001ff00 */
[----:B------:R-:W-:Y:S02]  /*2ed0*/  SHF.R.U32.HI R22, RZ, 0x6, R23 ;  /* 0x00000006ff167819 */ /* 0x000fe40000011617 */
[----:B------:R-:W-:Y:S02]  /*2ee0*/  ISETP.GE.U32.AND P0, PT, R23, 0x80, PT ;  /* 0x000000801700780c */ /* 0x000fe40003f06070 */
[C---:B------:R-:W-:Y:S02]  /*2ef0*/  IADD3 R23, PT, PT, -R22.reuse, 0x13, RZ ;  /* 0x0000001316177810 */ /* 0x040fe40007ffe1ff */
[----:B------:R-:W-:Y:S02]  /*2f00*/  IADD3 R45, PT, PT, -R22, 0xf, RZ ;  /* 0x0000000f162d7810 */ /* 0x000fe40007ffe1ff */
[----:B------:R-:W-:-:S04]  /*2f10*/  SEL R23, R23, 0x12, P0 ;  /* 0x0000001217177807 */ /* 0x000fc80000000000 */
[----:B------:R-:W-:-:S13]  /*2f20*/  ISETP.GE.AND P0, PT, R45, R23, PT ;  /* 0x000000172d00720c */ /* 0x000fda0003f06270 */
[----:B------:R-:W-:Y:S05]  /*2f30*/  @P0 BRA `(.L_x_52) ;  /* 0x0000000000940947 */ /* 0x000fea0003800000 */
[----:B------:R-:W0:Y:S01]  /*2f40*/  LDC.64 R26, c[0x0][0x358] ;  /* 0x0000d600ff1a7b82 */ /* 0x000e220000000a00 */
[C---:B------:R-:W-:Y:S01]  /*2f50*/  SHF.L.U64.HI R24, R44.reuse, 0xb, R21 ;  /* 0x0000000b2c187819 */ /* 0x040fe20000010215 */
[----:B------:R-:W-:Y:S01]  /*2f60*/  BSSY.RECONVERGENT B5, `(.L_x_53) ;  /* 0x0000021000057945 */ /* 0x000fe20003800200 */
[----:B------:R-:W-:Y:S01]  /*2f70*/  IMAD.SHL.U32 R25, R44, 0x800, RZ ;  /* 0x000008002c197824 */ /* 0x000fe200078e00ff */
[----:B------:R-:W-:Y:S01]  /*2f80*/  IADD3 R39, PT, PT, RZ, -R22, -R23 ;  /* 0x80000016ff277210 */ /* 0x000fe20007ffe817 */
[----:B------:R-:W-:Y:S01]  /*2f90*/  IMAD.MOV.U32 R38, RZ, RZ, RZ ;  /* 0x000000ffff267224 */ /* 0x000fe200078e00ff */
[----:B------:R-:W-:Y:S02]  /*2fa0*/  CS2R R28, SRZ ;  /* 0x00000000001c7805 */ /* 0x000fe4000001ff00 */
[----:B------:R-:W-:-:S07]  /*2fb0*/  LOP3.LUT R24, R24, 0x80000000, RZ, 0xfc, !PT ;  /* 0x8000000018187812 */ /* 0x000fce00078efcff */
.L_x_54:
[----:B------:R-:W1:Y:S01]  /*2fc0*/  LDC.64 R30, c[0x4][RZ] ;  /* 0x01000000ff1e7b82 */ /* 0x000e620000000a00 */
[----:B0-----:R-:W-:Y:S02]  /*2fd0*/  R2UR UR4, R26 ;  /* 0x000000001a0472ca */ /* 0x001fe400000e0000 */
[----:B------:R-:W-:Y:S01]  /*2fe0*/  R2UR UR5, R27 ;  /* 0x000000001b0572ca */ /* 0x000fe200000e0000 */
[----:B-1----:R-:W-:-:S12]  /*2ff0*/  IMAD.WIDE R30, R45, 0x8, R30 ;  /* 0x000000082d1e7825 */ /* 0x002fd800078e021e */
[----:B------:R-:W2:Y:S01]  /*3000*/  LDG.E.64.CONSTANT R30, desc[UR4][R30.64] ;  /* 0x000000041e1e7981 */ /* 0x000ea2000c1e9b00 */
[----:B------:R-:W-:Y:S02]  /*3010*/  VIADD R39, R39, 0x1 ;  /* 0x0000000127277836 */ /* 0x000fe40000000000 */
[----:B------:R-:W-:Y:S02]  /*3020*/  VIADD R45, R45, 0x1 ;  /* 0x000000012d2d7836 */ /* 0x000fe40000000000 */
[----:B--2---:R-:W-:-:S04]  /*3030*/  IMAD.WIDE.U32 R28, P3, R30, R25, R28 ;  /* 0x000000191e1c7225 */ /* 0x004fc8000786001c */
[-C--:B------:R-:W-:Y:S02]  /*3040*/  IMAD R47, R30, R24.reuse, RZ ;  /* 0x000000181e2f7224 */ /* 0x080fe400078e02ff */
[CC--:B------:R-:W-:Y:S02]  /*3050*/  IMAD R44, R31.reuse, R25.reuse, RZ ;  /* 0x000000191f2c7224 */ /* 0x0c0fe400078e02ff */
[----:B------:R-:W-:Y:S01]  /*3060*/  IMAD.HI.U32 R49, R31, R25, RZ ;  /* 0x000000191f317227 */ /* 0x000fe200078e00ff */
[----:B------:R-:W-:Y:S02]  /*3070*/  IADD3 R29, P0, PT, R47, R29, RZ ;  /* 0x0000001d2f1d7210 */ /* 0x000fe40007f1e0ff */
[C---:B------:R-:W-:Y:S01]  /*3080*/  LEA R47, R38.reuse, R1, 0x3 ;  /* 0x00000001262f7211 */ /* 0x040fe200078e18ff */
[----:B------:R-:W-:Y:S01]  /*3090*/  VIADD R38, R38, 0x1 ;  /* 0x0000000126267836 */ /* 0x000fe20000000000 */
[----:B------:R-:W-:Y:S01]  /*30a0*/  IADD3 R29, P1, PT, R44, R29, RZ ;  /* 0x0000001d2c1d7210 */ /* 0x000fe20007f3e0ff */
[----:B------:R-:W-:-:S04]  /*30b0*/  IMAD.HI.U32 R44, R30, R24, RZ ;  /* 0x000000181e2c7227 */ /* 0x000fc800078e00ff */
[----:B------:R-:W-:Y:S01]  /*30c0*/  IMAD.X R30, RZ, RZ, R44, P3 ;  /* 0x000000ffff1e7224 */ /* 0x000fe200018e062c */
[----:B------:R0:W-:Y:S01]  /*30d0*/  STL.64 [R47], R28 ;  /* 0x0000001c2f007387 */ /* 0x0001e20000100a00 */
[----:B------:R-:W-:-:S03]  /*30e0*/  IMAD.HI.U32 R44, R31, R24, RZ ;  /* 0x000000181f2c7227 */ /* 0x000fc600078e00ff */
[----:B------:R-:W-:Y:S01]  /*30f0*/  IADD3.X R30, P0, PT, R49, R30, RZ, P0, !PT ;  /* 0x0000001e311e7210 */ /* 0x000fe2000071e4ff */
[----:B------:R-:W-:-:S05]  /*3100*/  IMAD R31, R31, R24, RZ ;  /* 0x000000181f1f7224 */ /* 0x000fca00078e02ff */
[----:B------:R-:W-:Y:S01]  /*3110*/  IADD3.X R31, P1, PT, R31, R30, RZ, P1, !PT ;  /* 0x0000001e1f1f7210 */ /* 0x000fe20000f3e4ff */
[----:B------:R-:W-:Y:S01]  /*3120*/  IMAD.X R30, RZ, RZ, R44, P0 ;  /* 0x000000ffff1e7224 */ /* 0x000fe200000e062c */
[----:B------:R-:W-:Y:S02]  /*3130*/  ISETP.NE.AND P0, PT, R39, -0xf, PT ;  /* 0xfffffff12700780c */ /* 0x000fe40003f05270 */
[----:B0-----:R-:W-:Y:S01]  /*3140*/  MOV R28, R31 ;  /* 0x0000001f001c7202 */ /* 0x001fe20000000f00 */
[----:B------:R-:W-:-:S10]  /*3150*/  IMAD.X R29, RZ, RZ, R30, P1 ;  /* 0x000000ffff1d7224 */ /* 0x000fd400008e061e */
[----:B------:R-:W-:Y:S05]  /*3160*/  @P0 BRA `(.L_x_54) ;  /* 0xfffffffc00940947 */ /* 0x000fea000383ffff */
[----:B------:R-:W-:Y:S05]  /*3170*/  BSYNC.RECONVERGENT B5 ;  /* 0x0000000000057941 */ /* 0x000fea0003800200 */
.L_x_53:
[----:B------:R-:W-:-:S07]  /*3180*/  IMAD.MOV.U32 R45, RZ, RZ, R23 ;  /* 0x000000ffff2d7224 */ /* 0x000fce00078e0017 */
.L_x_52:
[----:B------:R-:W-:Y:S05]  /*3190*/  BSYNC.RECONVERGENT B4 ;  /* 0x0000000000047941 */ /* 0x000fea0003800200 */
.L_x_51:
[----:B------:R-:W-:Y:S01]  /*31a0*/  LOP3.LUT P0, R49, R20, 0x3f, RZ, 0xc0, !PT ;  /* 0x0000003f14317812 */ /* 0x000fe2000780c0ff */
[----:B------:R-:W-:-:S04]  /*31b0*/  IMAD.IADD R22, R22, 0x1, R45 ;  /* 0x0000000116167824 */ /* 0x000fc800078e022d */
[----:B------:R-:W-:-:S05]  /*31c0*/  IMAD.U32 R51, R22, 0x8, R1 ;  /* 0x0000000816337824 */ /* 0x000fca00078e0001 */
[----:B------:R0:W-:Y:S04]  /*31d0*/  STL.64 [R51+-0x78], R28 ;  /* 0xffff881c33007387 */ /* 0x0001e80000100a00 */
[----:B------:R-:W2:Y:S04]  /*31e0*/  @P0 LDL.64 R30, [R1+0x8] ;  /* 0x00000800011e0983 */ /* 0x000ea80000100a00 */
[----:B------:R-:W3:Y:S04]  /*31f0*/  LDL.64 R24, [R1+0x10] ;  /* 0x0000100001187983 */ /* 0x000ee80000100a00 */
[----:B------:R-:W0:Y:S01]  /*3200*/  LDL.64 R22, [R1+0x18] ;  /* 0x0000180001167983 */ /* 0x000e220000100a00 */
[----:B------:R-:W-:Y:S01]  /*3210*/  @P0 LOP3.LUT R20, R49, 0x3f, RZ, 0x3c, !PT ;  /* 0x0000003f31140812 */ /* 0x000fe200078e3cff */
[----:B------:R-:W-:Y:S01]  /*3220*/  BSSY.RECONVERGENT B4, `(.L_x_55) ;  /* 0x0000034000047945 */ /* 0x000fe20003800200 */
[----:B--2---:R-:W-:-:S02]  /*3230*/  @P0 SHF.R.U64 R27, R30, 0x1, R31 ;  /* 0x000000011e1b0819 */ /* 0x004fc4000000121f */
[----:B------:R-:W-:Y:S02]  /*3240*/  @P0 SHF.R.U32.HI R31, RZ, 0x1, R31 ;  /* 0x00000001ff1f0819 */ /* 0x000fe4000001161f */
[--C-:B---3--:R-:W-:Y:S02]  /*3250*/  @P0 SHF.R.U32.HI R47, RZ, 0x1, R25.reuse ;  /* 0x00000001ff2f0819 */ /* 0x108fe40000011619 */
[C---:B------:R-:W-:Y:S02]  /*3260*/  @P0 SHF.R.U64 R45, R24.reuse, 0x1, R25 ;  /* 0x00000001182d0819 */ /* 0x040fe40000001219 */
[CC--:B------:R-:W-:Y:S02]  /*3270*/  @P0 SHF.L.U32 R39, R24.reuse, R49.reuse, RZ ;  /* 0x0000003118270219 */ /* 0x0c0fe400000006ff */
[----:B------:R-:W-:Y:S02]  /*3280*/  @P0 SHF.R.U64 R26, R27, R20, R31 ;  /* 0x000000141b1a0219 */ /* 0x000fe4000000121f */
[----:B------:R-:W-:-:S02]  /*3290*/  @P0 SHF.L.U64.HI R30, R24, R49, R25 ;  /* 0x00000031181e0219 */ /* 0x000fc40000010219 */
[-C--:B------:R-:W-:Y:S02]  /*32a0*/  @P0 SHF.R.U32.HI R27, RZ, R20.reuse, R31 ;  /* 0x00000014ff1b0219 */ /* 0x080fe4000001161f */
[----:B0-----:R-:W-:Y:S02]  /*32b0*/  @P0 SHF.L.U32 R28, R22, R49, RZ ;  /* 0x00000031161c0219 */ /* 0x001fe400000006ff */
[----:B------:R-:W-:Y:S02]  /*32c0*/  @P0 SHF.R.U64 R45, R45, R20, R47 ;  /* 0x000000142d2d0219 */ /* 0x000fe4000000122f */
[----:B------:R-:W-:Y:S02]  /*32d0*/  @P0 LOP3.LUT R24, R39, R26, RZ, 0xfc, !PT ;  /* 0x0000001a27180212 */ /* 0x000fe400078efcff */
[----:B------:R-:W-:Y:S02]  /*32e0*/  @P0 LOP3.LUT R25, R30, R27, RZ, 0xfc, !PT ;  /* 0x0000001b1e190212 */ /* 0x000fe400078efcff */
[----:B------:R-:W-:-:S02]  /*32f0*/  @P0 SHF.L.U64.HI R49, R22, R49, R23 ;  /* 0x0000003116310219 */ /* 0x000fc40000010217 */
[----:B------:R-:W-:Y:S01]  /*3300*/  @P0 LOP3.LUT R22, R28, R45, RZ, 0xfc, !PT ;  /* 0x0000002d1c160212 */ /* 0x000fe200078efcff */
[C---:B------:R-:W-:Y:S01]  /*3310*/  IMAD.SHL.U32 R28, R24.reuse, 0x4, RZ ;  /* 0x00000004181c7824 */ /* 0x040fe200078e00ff */
[----:B------:R-:W-:Y:S02]  /*3320*/  @P0 SHF.R.U32.HI R20, RZ, R20, R47 ;  /* 0x00000014ff140219 */ /* 0x000fe4000001162f */
[----:B------:R-:W-:Y:S02]  /*3330*/  SHF.L.U64.HI R29, R24, 0x2, R25 ;  /* 0x00000002181d7819 */ /* 0x000fe40000010219 */
[----:B------:R-:W-:Y:S02]  /*3340*/  @P0 LOP3.LUT R23, R49, R20, RZ, 0xfc, !PT ;  /* 0x0000001431170212 */ /* 0x000fe400078efcff */
[----:B------:R-:W-:Y:S02]  /*3350*/  SHF.L.W.U32.HI R25, R25, 0x2, R22 ;  /* 0x0000000219197819 */ /* 0x000fe40000010e16 */
[----:B------:R-:W-:-:S02]  /*3360*/  IADD3 RZ, P0, PT, RZ, -R28, RZ ;  /* 0x8000001cffff7210 */ /* 0x000fc40007f1e0ff */
[----:B------:R-:W-:Y:S02]  /*3370*/  LOP3.LUT R20, RZ, R29, RZ, 0x33, !PT ;  /* 0x0000001dff147212 */ /* 0x000fe400078e33ff */
[----:B------:R-:W-:Y:S02]  /*3380*/  SHF.L.W.U32.HI R22, R22, 0x2, R23 ;  /* 0x0000000216167819 */ /* 0x000fe40000010e17 */
[----:B------:R-:W-:Y:S02]  /*3390*/  LOP3.LUT R24, RZ, R25, RZ, 0x33, !PT ;  /* 0x00000019ff187212 */ /* 0x000fe400078e33ff */
[----:B------:R-:W-:Y:S02]  /*33a0*/  IADD3.X R26, P0, PT, RZ, R20, RZ, P0, !PT ;  /* 0x00000014ff1a7210 */ /* 0x000fe4000071e4ff */
[----:B------:R-:W-:Y:S02]  /*33b0*/  LOP3.LUT R27, RZ, R22, RZ, 0x33, !PT ;  /* 0x00000016ff1b7212 */ /* 0x000fe400078e33ff */
[----:B------:R-:W-:-:S02]  /*33c0*/  IADD3.X R20, P1, PT, RZ, R24, RZ, P0, !PT ;  /* 0x00000018ff147210 */ /* 0x000fc4000073e4ff */
[----:B------:R-:W-:-:S03]  /*33d0*/  ISETP.GT.U32.AND P3, PT, R25, -0x1, PT ;  /* 0xffffffff1900780c */ /* 0x000fc60003f64070 */
[----:B------:R-:W-:Y:S01]  /*33e0*/  IMAD.X R27, RZ, RZ, R27, P1 ;  /* 0x000000ffff1b7224 */ /* 0x000fe200008e061b */
[----:B------:R-:W-:-:S04]  /*33f0*/  ISETP.GT.AND.EX P0, PT, R22, -0x1, PT, P3 ;  /* 0xffffffff1600780c */ /* 0x000fc80003f04330 */
[----:B------:R-:W-:Y:S02]  /*3400*/  SEL R24, R22, R27, P0 ;  /* 0x0000001b16187207 */ /* 0x000fe40000000000 */
[----:B------:R-:W-:Y:S02]  /*3410*/  SEL R39, R25, R20, P0 ;  /* 0x0000001419277207 */ /* 0x000fe40000000000 */
[----:B------:R-:W-:Y:S02]  /*3420*/  ISETP.NE.U32.AND P1, PT, R24, RZ, PT ;  /* 0x000000ff1800720c */ /* 0x000fe40003f25070 */
[----:B------:R-:W-:Y:S02]  /*3430*/  SEL R29, R29, R26, P0 ;  /* 0x0000001a1d1d7207 */ /* 0x000fe40000000000 */
[----:B------:R-:W-:Y:S02]  /*3440*/  SEL R25, R39, R24, !P1 ;  /* 0x0000001827197207 */ /* 0x000fe40004800000 */
[----:B------:R-:W-:-:S04]  /*3450*/  @!P0 IADD3 R28, PT, PT, -R28, RZ, RZ ;  /* 0x000000ff1c1c8210 */ /* 0x000fc80007ffe1ff */
[----:B------:R-:W0:Y:S02]  /*3460*/  FLO.U32 R25, R25 ;  /* 0x0000001900197300 */ /* 0x000e2400000e0000 */
[C---:B0-----:R-:W-:Y:S02]  /*3470*/  IADD3 R27, PT, PT, -R25.reuse, 0x1f, RZ ;  /* 0x0000001f191b7810 */ /* 0x041fe40007ffe1ff */
[----:B------:R-:W-:-:S03]  /*3480*/  IADD3 R20, PT, PT, -R25, 0x3f, RZ ;  /* 0x0000003f19147810 */ /* 0x000fc60007ffe1ff */
[----:B------:R-:W-:-:S05]  /*3490*/  @P1 IMAD.MOV R20, RZ, RZ, R27 ;  /* 0x000000ffff141224 */ /* 0x000fca00078e021b */
[----:B------:R-:W-:-:S13]  /*34a0*/  ISETP.NE.AND P1, PT, R20, RZ, PT ;  /* 0x000000ff1400720c */ /* 0x000fda0003f25270 */
[----:B------:R-:W-:Y:S05]  /*34b0*/  @!P1 BRA `(.L_x_56) ;  /* 0x0000000000289947 */ /* 0x000fea0003800000 */
[--C-:B------:R-:W-:Y:S02]  /*34c0*/  SHF.R.U64 R27, R28, 0x1, R29.reuse ;  /* 0x000000011c1b7819 */ /* 0x100fe4000000121d */
[C---:B------:R-:W-:Y:S02]  /*34d0*/  LOP3.LUT R25, R20.reuse, 0x3f, RZ, 0xc0, !PT ;  /* 0x0000003f14197812 */ /* 0x040fe400078ec0ff */
[----:B------:R-:W-:Y:S02]  /*34e0*/  SHF.R.U32.HI R29, RZ, 0x1, R29 ;  /* 0x00000001ff1d7819 */ /* 0x000fe4000001161d */
[----:B------:R-:W-:Y:S02]  /*34f0*/  LOP3.LUT R26, R20, 0x3f, RZ, 0xc, !PT ;  /* 0x0000003f141a7812 */ /* 0x000fe400078e0cff */
[CC--:B------:R-:W-:Y:S02]  /*3500*/  SHF.L.U64.HI R31, R39.reuse, R25.reuse, R24 ;  /* 0x00000019271f7219 */ /* 0x0c0fe40000010218 */
[----:B------:R-:W-:-:S02]  /*3510*/  SHF.L.U32 R25, R39, R25, RZ ;  /* 0x0000001927197219 */ /* 0x000fc400000006ff */
[-CC-:B------:R-:W-:Y:S02]  /*3520*/  SHF.R.U64 R24, R27, R26.reuse, R29.reuse ;  /* 0x0000001a1b187219 */ /* 0x180fe4000000121d */
[----:B------:R-:W-:Y:S02]  /*3530*/  SHF.R.U32.HI R26, RZ, R26, R29 ;  /* 0x0000001aff1a7219 */ /* 0x000fe4000001161d */
[----:B------:R-:W-:Y:S02]  /*3540*/  LOP3.LUT R39, R25, R24, RZ, 0xfc, !PT ;  /* 0x0000001819277212 */ /* 0x000fe400078efcff */
[----:B------:R-:W-:-:S07]  /*3550*/  LOP3.LUT R24, R31, R26, RZ, 0xfc, !PT ;  /* 0x0000001a1f187212 */ /* 0x000fce00078efcff */
.L_x_56:
[----:B------:R-:W-:Y:S05]  /*3560*/  BSYNC.RECONVERGENT B4 ;  /* 0x0000000000047941 */ /* 0x000fea0003800200 */
.L_x_55:
[----:B------:R-:W-:-:S04]  /*3570*/  IMAD.WIDE.U32 R28, R39, 0x2168c235, RZ ;  /* 0x2168c235271c7825 */ /* 0x000fc800078e00ff */
[----:B------:R-:W-:Y:S01]  /*3580*/  IMAD.MOV.U32 R26, RZ, RZ, R29 ;  /* 0x000000ffff1a7224 */ /* 0x000fe200078e001d */
[----:B------:R-:W-:Y:S01]  /*3590*/  IADD3 RZ, P1, PT, R28, R28, RZ ;  /* 0x0000001c1cff7210 */ /* 0x000fe20007f3e0ff */
[----:B------:R-:W-:Y:S02]  /*35a0*/  IMAD.MOV.U32 R27, RZ, RZ, RZ ;  /* 0x000000ffff1b7224 */ /* 0x000fe400078e00ff */
[----:B------:R-:W-:-:S04]  /*35b0*/  IMAD.HI.U32 R25, R24, -0x36f0255e, RZ ;  /* 0xc90fdaa218197827 */ /* 0x000fc800078e00ff */
[----:B------:R-:W-:-:S04]  /*35c0*/  IMAD.WIDE.U32 R26, R39, -0x36f0255e, R26 ;  /* 0xc90fdaa2271a7825 */ /* 0x000fc800078e001a */
[C---:B------:R-:W-:Y:S02]  /*35d0*/  IMAD R29, R24.reuse, -0x36f0255e, RZ ;  /* 0xc90fdaa2181d7824 */ /* 0x040fe400078e02ff */
[----:B------:R-:W-:-:S04]  /*35e0*/  IMAD.WIDE.U32 R26, P3, R24, 0x2168c235, R26 ;  /* 0x2168c235181a7825 */ /* 0x000fc8000786001a */
[----:B------:R-:W-:Y:S01]  /*35f0*/  IMAD.X R24, RZ, RZ, R25, P3 ;  /* 0x000000ffff187224 */ /* 0x000fe200018e0619 */
[----:B------:R-:W-:Y:S02]  /*3600*/  IADD3 R25, P3, PT, R29, R27, RZ ;  /* 0x0000001b1d197210 */ /* 0x000fe40007f7e0ff */
[----:B------:R-:W-:Y:S02]  /*3610*/  IADD3.X RZ, P1, PT, R26, R26, RZ, P1, !PT ;  /* 0x0000001a1aff7210 */ /* 0x000fe40000f3e4ff */
[C---:B------:R-:W-:Y:S01]  /*3620*/  ISETP.GT.U32.AND P4, PT, R25.reuse, RZ, PT ;  /* 0x000000ff1900720c */ /* 0x040fe20003f84070 */
[----:B------:R-:W-:Y:S01]  /*3630*/  IMAD.X R24, RZ, RZ, R24, P3 ;  /* 0x000000ffff187224 */ /* 0x000fe200018e0618 */
[----:B------:R-:W-:-:S04]  /*3640*/  IADD3.X R26, P3, PT, R25, R25, RZ, P1, !PT ;  /* 0x00000019191a7210 */ /* 0x000fc80000f7e4ff */
[C---:B------:R-:W-:Y:S01]  /*3650*/  ISETP.GT.AND.EX P1, PT, R24.reuse, RZ, PT, P4 ;  /* 0x000000ff1800720c */ /* 0x040fe20003f24340 */
[----:B------:R-:W-:-:S03]  /*3660*/  IMAD.X R27, R24, 0x1, R24, P3 ;  /* 0x00000001181b7824 */ /* 0x000fc600018e0618 */
[----:B------:R-:W-:Y:S02]  /*3670*/  SEL R26, R26, R25, P1 ;  /* 0x000000191a1a7207 */ /* 0x000fe40000800000 */
[----:B------:R-:W-:Y:S02]  /*3680*/  SEL R25, R27, R24, P1 ;  /* 0x000000181b197207 */ /* 0x000fe40000800000 */
[----:B------:R-:W-:Y:S02]  /*3690*/  IADD3 R24, P3, PT, R26, 0x1, RZ ;  /* 0x000000011a187810 */ /* 0x000fe40007f7e0ff */
[----:B------:R-:W-:Y:S02]  /*36a0*/  SEL R27, RZ, 0xffffffff, !P1 ;  /* 0xffffffffff1b7807 */ /* 0x000fe40004800000 */
[----:B------:R-:W-:Y:S01]  /*36b0*/  LOP3.LUT P1, R21, R21, 0x80000000, RZ, 0xc0, !PT ;  /* 0x8000000015157812 */ /* 0x000fe2000782c0ff */
[----:B------:R-:W-:Y:S01]  /*36c0*/  IMAD.X R25, RZ, RZ, R25, P3 ;  /* 0x000000ffff197224 */ /* 0x000fe200018e0619 */
[----:B------:R-:W-:-:S02]  /*36d0*/  IADD3 R20, PT, PT, R27, -R20, RZ ;  /* 0x800000141b147210 */ /* 0x000fc40007ffe0ff */
[----:B------:R-:W-:Y:S02]  /*36e0*/  SHF.R.U32.HI R27, RZ, 0x1e, R23 ;  /* 0x0000001eff1b7819 */ /* 0x000fe40000011617 */
[----:B------:R-:W-:Y:S01]  /*36f0*/  SHF.R.U64 R24, R24, 0xa, R25 ;  /* 0x0000000a18187819 */ /* 0x000fe20000001219 */
[----:B------:R-:W-:Y:S01]  /*3700*/  IMAD.SHL.U32 R20, R20, 0x100000, RZ ;  /* 0x0010000014147824 */ /* 0x000fe200078e00ff */
[----:B------:R-:W-:Y:S02]  /*3710*/  LEA.HI R22, R22, R27, RZ, 0x1 ;  /* 0x0000001b16167211 */ /* 0x000fe400078f08ff */
[----:B------:R-:W-:Y:S02]  /*3720*/  IADD3 R24, P3, PT, R24, 0x1, RZ ;  /* 0x0000000118187810 */ /* 0x000fe40007f7e0ff */
[----:B------:R-:W-:Y:S01]  /*3730*/  @!P0 LOP3.LUT R21, R21, 0x80000000, RZ, 0x3c, !PT ;  /* 0x8000000015158812 */ /* 0x000fe200078e3cff */
[----:B------:R-:W-:Y:S01]  /*3740*/  @P1 IMAD.MOV R22, RZ, RZ, -R22 ;  /* 0x000000ffff161224 */ /* 0x000fe200078e0a16 */
[----:B------:R-:W-:-:S04]  /*3750*/  LEA.HI.X R25, R25, RZ, RZ, 0x16, P3 ;  /* 0x000000ff19197211 */ /* 0x000fc800018fb4ff */
[--C-:B------:R-:W-:Y:S02]  /*3760*/  SHF.R.U64 R24, R24, 0x1, R25.reuse ;  /* 0x0000000118187819 */ /* 0x100fe40000001219 */
[----:B------:R-:W-:Y:S02]  /*3770*/  SHF.R.U32.HI R23, RZ, 0x1, R25 ;  /* 0x00000001ff177819 */ /* 0x000fe40000011619 */
[----:B------:R-:W-:-:S04]  /*3780*/  IADD3 R44, P3, P4, RZ, RZ, R24 ;  /* 0x000000ffff2c7210 */ /* 0x000fc80007c7e018 */
[----:B------:R-:W-:-:S04]  /*3790*/  IADD3.X R20, PT, PT, R20, 0x3fe00000, R23, P3, P4 ;  /* 0x3fe0000014147810 */ /* 0x000fc80001fe8417 */
[----:B------:R-:W-:-:S07]  /*37a0*/  LOP3.LUT R21, R20, R21, RZ, 0xfc, !PT ;  /* 0x0000001514157212 */ /* 0x000fce00078efcff */
.L_x_50:
[----:B------:R-:W-:Y:S02]  /*37b0*/  IMAD.MOV.U32 R45, RZ, RZ, R21 ;  /* 0x000000ffff2d7224 */ /* 0x000fe400078e0015 */
[----:B------:R-:W-:Y:S02]  /*37c0*/  IMAD.MOV.U32 R20, RZ, RZ, R6 ;  /* 0x000000ffff147224 */ /* 0x000fe400078e0006 */
[----:B------:R-:W-:-:S04]  /*37d0*/  IMAD.MOV.U32 R21, RZ, RZ, 0x0 ;  /* 0x00000000ff157424 */ /* 0x000fc800078e00ff */
[----:B------:R-:W-:Y:S05]  /*37e0*/  RET.REL.NODEC R20 `(_Z11ray_tracingPdiiP6vectorS1_ddd) ;  /* 0xffffffc814047950 */ /* 0x000fea0003c3ffff */
.L_x_57:
[----:B------:R-:W-:-:S00]  /*37f0*/  BRA `(.L_x_57) ;  /* 0xfffffffc00fc7947 */ /* 0x000fc0000383ffff */
[----:B------:R-:W-:-:S00]  /*3800*/  NOP ;  /* 0x0000000000007918 */ /* 0x000fc00000000000 */
[----:B------:R-:W-:-:S00]  /*3810*/  NOP ;  /* 0x0000000000007918 */ /* 0x000fc00000000000 */
[----:B------:R-:W-:-:S00]  /*3820*/  NOP ;  /* 0x0000000000007918 */ /* 0x000fc00000000000 */
[----:B------:R-:W-:-:S00]  /*3830*/  NOP ;  /* 0x0000000000007918 */ /* 0x000fc00000000000 */
[----:B------:R-:W-:-:S00]  /*3840*/  NOP ;  /* 0x0000000000007918 */ /* 0x000fc00000000000 */
[----:B------:R-:W-:-:S00]  /*3850*/  NOP ;  /* 0x0000000000007918 */ /* 0x000fc00000000000 */
[----:B------:R-:W-:-:S00]  /*3860*/  NOP ;  /* 0x0000000000007918 */ /* 0x000fc00000000000 */
[----:B------:R-:W-:-:S00]  /*3870*/  NOP ;  /* 0x0000000000007918 */ /* 0x000fc00000000000 */
.L_x_60:


//--------------------- .nv.global.init           --------------------------
	.section	.nv.global.init,"aw",@progbits
	.align	16
.nv.global.init:
	.type		__cudart_sin_cos_coeffs,@object
	.size		__cudart_sin_cos_coeffs,(__cudart_i2opi_d - __cudart_sin_cos_coeffs)
__cudart_sin_cos_coeffs:
        /*0000*/ 	.byte	0x46, 0xd2, 0xb0, 0x2c, 0xf1, 0xe5, 0x5a, 0xbe, 0x92, 0xe3, 0xac, 0x69, 0xe3, 0x1d, 0xc7, 0x3e
        /*0010*/ 	.byte	0xa1, 0x62, 0xdb, 0x19, 0xa0, 0x01, 0x2a, 0xbf, 0x18, 0x08, 0x11, 0x11, 0x11, 0x11, 0x81, 0x3f
        /*0020*/ 	.byte	0x54, 0x55, 0x55, 0x55, 0x55, 0x55, 0xc5, 0xbf, 0x00, 0x00, 0x00, 0x00, 0x00, 0x00, 0x00, 0x00
        /*0030*/ 	.byte	0x00, 0x00, 0x00, 0x00, 0x00, 0x00, 0x00, 0x00, 0x64, 0x81, 0xfd, 0x20, 0x83, 0xff, 0xa8, 0xbd
        /*0040*/ 	.byte	0x28, 0x85, 0xef, 0xc1, 0xa7, 0xee, 0x21, 0x3e, 0xd9, 0xe6, 0x06, 0x8e, 0x4f, 0x7e, 0x92, 0xbe
        /*0050*/ 	.byte	0xe9, 0xbc, 0xdd, 0x19, 0xa0, 0x01, 0xfa, 0x3e, 0x47, 0x5d, 0xc1, 0x16, 0x6c, 0xc1, 0x56, 0xbf
        /*0060*/ 	.byte	0x51, 0x55, 0x55, 0x55, 0x55, 0x55, 0xa5, 0x3f, 0x00, 0x00, 0x00, 0x00, 0x00, 0x00, 0xe0, 0xbf
        /*0070*/ 	.byte	0x00, 0x00, 0x00, 0x00, 0x00, 0x00, 0xf0, 0x3f, 0x00, 0x00, 0x00, 0x00, 0x00, 0x00, 0x00, 0x00
	.type		__cudart_i2opi_d,@object
	.size		__cudart_i2opi_d,(.L_0 - __cudart_i2opi_d)
__cudart_i2opi_d:
        /* <DEDUP_REMOVED lines=9> */
.L_0:


//--------------------- .nv.shared.reserved.0     --------------------------
	.section	.nv.shared.reserved.0,"aw",@nobits
	.weak		__nv_reservedSMEM_offset_0_alias
	.size		__nv_reservedSMEM_offset_0_alias, 0, 64
	.other		__nv_reservedSMEM_offset_0_alias,@"STO_CUDA_RESERVED_SHARED STV_DEFAULT"
__nv_reservedSMEM_offset_0_alias:
	.zero		0
	.zero		64


//--------------------- .nv.constant0._Z11ray_tracingPdiiP6vectorS1_ddd --------------------------
	.section	.nv.constant0._Z11ray_tracingPdiiP6vectorS1_ddd,"a",@progbits
	.sectionflags	@""
	.align	4
.nv.constant0._Z11ray_tracingPdiiP6vectorS1_ddd:
	.zero		952


//--------------------- SYMBOLS --------------------------

	.type		.nv.reservedSmem.offset0,@object
	.size		.nv.reservedSmem.offset0,0x4
